def attn_fwd(
    Q,
    K,
    V,
    Out,
    Lse,
    sm_scale,
    stride_qz,
    stride_qh,
    stride_qm,
    stride_qk,
    stride_kz,
    stride_kh,
    stride_kn,
    stride_kk,
    stride_vz,
    stride_vh,
    stride_vn,
    stride_vk,
    stride_oz,
    stride_oh,
    stride_om,
    stride_ok,
    seqlen_q,
    seqlen_k,
    BLOCK_M: tl.constexpr,
    BLOCK_N: tl.constexpr,
    HEAD_DIM: tl.constexpr,
    CAUSAL: tl.constexpr,
):
    start_m = tl.program_id(0)
    off_hz = tl.program_id(1)
    q_off = off_hz * stride_qh
    k_off = off_hz * stride_kh
    v_off = off_hz * stride_vh
    offs_m = start_m * BLOCK_M + tl.arange(0, BLOCK_M)
    offs_d = tl.arange(0, HEAD_DIM)
    offs_n = tl.arange(0, BLOCK_N)
    q_ptrs = Q + q_off + offs_m[:, None] * stride_qm + offs_d[None, :] * stride_qk
    k_ptrs = K + k_off + offs_d[:, None] * stride_kk + offs_n[None, :] * stride_kn
    v_ptrs = V + v_off + offs_n[:, None] * stride_vn + offs_d[None, :] * stride_vk
    m_i = tl.full([BLOCK_M], float("-inf"), dtype=tl.float32)
    l_i = tl.zeros([BLOCK_M], dtype=tl.float32) + 1.0
    acc = tl.zeros([BLOCK_M, HEAD_DIM], dtype=tl.float32)
    q = tl.load(q_ptrs)
    acc, l_i, m_i = _attn_fwd_inner(
        acc,
        l_i,
        m_i,
        q,
        k_ptrs,
        v_ptrs,
        sm_scale,
        stride_kn,
        stride_vn,
        start_m,
        seqlen_k,
        BLOCK_M,
        BLOCK_N,
        HEAD_DIM,
        CAUSAL,
    )
    acc = acc / l_i[:, None]
    lse = m_i + tl.math.log2(l_i) / 1.4426950408889634
    o_ptrs = (
        Out
        + off_hz * stride_oh
        + offs_m[:, None] * stride_om
        + offs_d[None, :] * stride_ok
    )
    tl.store(o_ptrs, acc.to(Out.dtype.element_ty))
    tl.store(Lse + off_hz * seqlen_q + offs_m, lse)

# config = {"BLOCK_M": 64, "BLOCK_N": 64, "HEAD_DIM": 128, "arch": "sm_90", "causal": true, "dtype": "bf16", "num_stages": 2, "num_warps": 8}
# arch = sm_90


// ===== COMPILED SASS (sm_90a) =====

	.target	sm_90a

	.elftype	@"ET_EXEC"


//--------------------- .note.nv.tkinfo           --------------------------
	.section	.note.nv.tkinfo,"",@"SHT_NOTE"
	.sectionflags	@"SHF_NOTE_NV_TKINFO"
	.tkinfo
        /*0018*/ 	.word	0x00000002
        /*0030*/ 	.string	""
        /*0030*/ 	.string	"ptxas"
        /*0030*/ 	.string	"Cuda compilation tools, release 13.0, V13.0.88"
        /*0030*/ 	.string	"Build cuda_13.0.r13.0/compiler.36424714_0"
        /*0030*/ 	.string	"-v  -suppress-debug-info  -lineinfo  -arch sm_90a "



//--------------------- .note.nv.cuinfo           --------------------------
	.section	.note.nv.cuinfo,"",@"SHT_NOTE"
	.sectionflags	@"SHF_NOTE_NV_CUINFO"
        /*0018*/ 	.short	0x0002
        /*001a*/ 	.short	0x005a
        /*001c*/ 	.short	0x0082
	.zero		2


//--------------------- .nv.info                  --------------------------
	.section	.nv.info,"",@"SHT_CUDA_INFO"
	.align	4


	//----- nvinfo : EIATTR_REGCOUNT
	.align		4
        /*0000*/ 	.byte	0x04, 0x2f
        /*0002*/ 	.short	(.L_2 - .L_1)
	.align		4
.L_1:
        /*0004*/ 	.word	index@(attn_fwd)
        /*0008*/ 	.word	0x000000ff


	//----- nvinfo : EIATTR_FRAME_SIZE
	.align		4
.L_2:
        /*000c*/ 	.byte	0x04, 0x11
        /*000e*/ 	.short	(.L_4 - .L_3)
	.align		4
.L_3:
        /*0010*/ 	.word	index@(attn_fwd)
        /*0014*/ 	.word	0x00000000


	//----- nvinfo : EIATTR_MIN_STACK_SIZE
	.align		4
.L_4:
        /*0018*/ 	.byte	0x04, 0x12
        /*001a*/ 	.short	(.L_6 - .L_5)
	.align		4
.L_5:
        /*001c*/ 	.word	index@(attn_fwd)
        /*0020*/ 	.word	0x00000000
.L_6:


//--------------------- .nv.compat                --------------------------
	.section	.nv.compat,"",@"SHT_CUDA_COMPAT_INFO"
	.align	4
        /*0000*/ 	.byte	0x02, 0x09, 0x01, 0x00, 0x02, 0x02, 0x04, 0x00, 0x02, 0x05, 0x05, 0x00, 0x03, 0x07, 0x01, 0x01
        /*0010*/ 	.byte	0x02, 0x03, 0x00, 0x00, 0x02, 0x06, 0x01, 0x00, 0x04, 0x0b, 0x08, 0x00, 0x00, 0x00, 0x00, 0x00
        /*0020*/ 	.byte	0x00, 0x00, 0x00, 0x00


//--------------------- .nv.info.attn_fwd         --------------------------
	.section	.nv.info.attn_fwd,"",@"SHT_CUDA_INFO"
	.sectionflags	@""
	.align	4


	//----- nvinfo : EIATTR_CUDA_API_VERSION
	.align		4
        /*0000*/ 	.byte	0x04, 0x37
        /*0002*/ 	.short	(.L_8 - .L_7)
.L_7:
        /*0004*/ 	.word	0x00000082


	//----- nvinfo : EIATTR_KPARAM_INFO
	.align		4
.L_8:
        /*0008*/ 	.byte	0x04, 0x17
        /*000a*/ 	.short	(.L_10 - .L_9)
.L_9:
        /*000c*/ 	.word	0x00000000
        /*0010*/ 	.short	0x0019
        /*0012*/ 	.short	0x0080
        /*0014*/ 	.byte	0x00, 0xf4, 0x21, 0x00


	//----- nvinfo : EIATTR_KPARAM_INFO
	.align		4
.L_10:
        /*0018*/ 	.byte	0x04, 0x17
        /*001a*/ 	.short	(.L_12 - .L_11)
.L_11:
        /*001c*/ 	.word	0x00000000
        /*0020*/ 	.short	0x0018
        /*0022*/ 	.short	0x0078
        /*0024*/ 	.byte	0x00, 0xf4, 0x21, 0x00


	//----- nvinfo : EIATTR_KPARAM_INFO
	.align		4
.L_12:
        /*0028*/ 	.byte	0x04, 0x17
        /*002a*/ 	.short	(.L_14 - .L_13)
.L_13:
        /*002c*/ 	.word	0x00000000
        /*0030*/ 	.short	0x0017
        /*0032*/ 	.short	0x0070
        /*0034*/ 	.byte	0x00, 0xf0, 0x11, 0x00


	//----- nvinfo : EIATTR_KPARAM_INFO
	.align		4
.L_14:
        /*0038*/ 	.byte	0x04, 0x17
        /*003a*/ 	.short	(.L_16 - .L_15)
.L_15:
        /*003c*/ 	.word	0x00000000
        /*0040*/ 	.short	0x0016
        /*0042*/ 	.short	0x006c
        /*0044*/ 	.byte	0x00, 0xf0, 0x11, 0x00


	//----- nvinfo : EIATTR_KPARAM_INFO
	.align		4
.L_16:
        /*0048*/ 	.byte	0x04, 0x17
        /*004a*/ 	.short	(.L_18 - .L_17)
.L_17:
        /*004c*/ 	.word	0x00000000
        /*0050*/ 	.short	0x0015
        /*0052*/ 	.short	0x0068
        /*0054*/ 	.byte	0x00, 0xf0, 0x11, 0x00


	//----- nvinfo : EIATTR_KPARAM_INFO
	.align		4
.L_18:
        /*0058*/ 	.byte	0x04, 0x17
        /*005a*/ 	.short	(.L_20 - .L_19)
.L_19:
        /*005c*/ 	.word	0x00000000
        /*0060*/ 	.short	0x0014
        /*0062*/ 	.short	0x0064
        /*0064*/ 	.byte	0x00, 0xf0, 0x11, 0x00


	//----- nvinfo : EIATTR_KPARAM_INFO
	.align		4
.L_20:
        /*0068*/ 	.byte	0x04, 0x17
        /*006a*/ 	.short	(.L_22 - .L_21)
.L_21:
        /*006c*/ 	.word	0x00000000
        /*0070*/ 	.short	0x0013
        /*0072*/ 	.short	0x0060
        /*0074*/ 	.byte	0x00, 0xf0, 0x11, 0x00


	//----- nvinfo : EIATTR_KPARAM_INFO
	.align		4
.L_22:
        /*0078*/ 	.byte	0x04, 0x17
        /*007a*/ 	.short	(.L_24 - .L_23)
.L_23:
        /*007c*/ 	.word	0x00000000
        /*0080*/ 	.short	0x0012
        /*0082*/ 	.short	0x005c
        /*0084*/ 	.byte	0x00, 0xf0, 0x11, 0x00


	//----- nvinfo : EIATTR_KPARAM_INFO
	.align		4
.L_24:
        /*0088*/ 	.byte	0x04, 0x17
        /*008a*/ 	.short	(.L_26 - .L_25)
.L_25:
        /*008c*/ 	.word	0x00000000
        /*0090*/ 	.short	0x0011
        /*0092*/ 	.short	0x0058
        /*0094*/ 	.byte	0x00, 0xf0, 0x11, 0x00


	//----- nvinfo : EIATTR_KPARAM_INFO
	.align		4
.L_26:
        /*0098*/ 	.byte	0x04, 0x17
        /*009a*/ 	.short	(.L_28 - .L_27)
.L_27:
        /*009c*/ 	.word	0x00000000
        /*00a0*/ 	.short	0x0010
        /*00a2*/ 	.short	0x0054
        /*00a4*/ 	.byte	0x00, 0xf0, 0x11, 0x00


	//----- nvinfo : EIATTR_KPARAM_INFO
	.align		4
.L_28:
        /*00a8*/ 	.byte	0x04, 0x17
        /*00aa*/ 	.short	(.L_30 - .L_29)
.L_29:
        /*00ac*/ 	.word	0x00000000
        /*00b0*/ 	.short	0x000f
        /*00b2*/ 	.short	0x0050
        /*00b4*/ 	.byte	0x00, 0xf0, 0x11, 0x00


	//----- nvinfo : EIATTR_KPARAM_INFO
	.align		4
.L_30:
        /*00b8*/ 	.byte	0x04, 0x17
        /*00ba*/ 	.short	(.L_32 - .L_31)
.L_31:
        /*00bc*/ 	.word	0x00000000
        /*00c0*/ 	.short	0x000e
        /*00c2*/ 	.short	0x004c
        /*00c4*/ 	.byte	0x00, 0xf0, 0x11, 0x00


	//----- nvinfo : EIATTR_KPARAM_INFO
	.align		4
.L_32:
        /*00c8*/ 	.byte	0x04, 0x17
        /*00ca*/ 	.short	(.L_34 - .L_33)
.L_33:
        /*00cc*/ 	.word	0x00000000
        /*00d0*/ 	.short	0x000d
        /*00d2*/ 	.short	0x0048
        /*00d4*/ 	.byte	0x00, 0xf0, 0x11, 0x00


	//----- nvinfo : EIATTR_KPARAM_INFO
	.align		4
.L_34:
        /*00d8*/ 	.byte	0x04, 0x17
        /*00da*/ 	.short	(.L_36 - .L_35)
.L_35:
        /*00dc*/ 	.word	0x00000000
        /*00e0*/ 	.short	0x000c
        /*00e2*/ 	.short	0x0044
        /*00e4*/ 	.byte	0x00, 0xf0, 0x11, 0x00


	//----- nvinfo : EIATTR_KPARAM_INFO
	.align		4
.L_36:
        /*00e8*/ 	.byte	0x04, 0x17
        /*00ea*/ 	.short	(.L_38 - .L_37)
.L_37:
        /*00ec*/ 	.word	0x00000000
        /*00f0*/ 	.short	0x000b
        /*00f2*/ 	.short	0x0040
        /*00f4*/ 	.byte	0x00, 0xf0, 0x11, 0x00


	//----- nvinfo : EIATTR_KPARAM_INFO
	.align		4
.L_38:
        /*00f8*/ 	.byte	0x04, 0x17
        /*00fa*/ 	.short	(.L_40 - .L_39)
.L_39:
        /*00fc*/ 	.word	0x00000000
        /*0100*/ 	.short	0x000a
        /*0102*/ 	.short	0x003c
        /*0104*/ 	.byte	0x00, 0xf0, 0x11, 0x00


	//----- nvinfo : EIATTR_KPARAM_INFO
	.align		4
.L_40:
        /*0108*/ 	.byte	0x04, 0x17
        /*010a*/ 	.short	(.L_42 - .L_41)
.L_41:
        /*010c*/ 	.word	0x00000000
        /*0110*/ 	.short	0x0009
        /*0112*/ 	.short	0x0038
        /*0114*/ 	.byte	0x00, 0xf0, 0x11, 0x00


	//----- nvinfo : EIATTR_KPARAM_INFO
	.align		4
.L_42:
        /*0118*/ 	.byte	0x04, 0x17
        /*011a*/ 	.short	(.L_44 - .L_43)
.L_43:
        /*011c*/ 	.word	0x00000000
        /*0120*/ 	.short	0x0008
        /*0122*/ 	.short	0x0034
        /*0124*/ 	.byte	0x00, 0xf0, 0x11, 0x00


	//----- nvinfo : EIATTR_KPARAM_INFO
	.align		4
.L_44:
        /*0128*/ 	.byte	0x04, 0x17
        /*012a*/ 	.short	(.L_46 - .L_45)
.L_45:
        /*012c*/ 	.word	0x00000000
        /*0130*/ 	.short	0x0007
        /*0132*/ 	.short	0x0030
        /*0134*/ 	.byte	0x00, 0xf0, 0x11, 0x00


	//----- nvinfo : EIATTR_KPARAM_INFO
	.align		4
.L_46:
        /*0138*/ 	.byte	0x04, 0x17
        /*013a*/ 	.short	(.L_48 - .L_47)
.L_47:
        /*013c*/ 	.word	0x00000000
        /*0140*/ 	.short	0x0006
        /*0142*/ 	.short	0x002c
        /*0144*/ 	.byte	0x00, 0xf0, 0x11, 0x00


	//----- nvinfo : EIATTR_KPARAM_INFO
	.align		4
.L_48:
        /*0148*/ 	.byte	0x04, 0x17
        /*014a*/ 	.short	(.L_50 - .L_49)
.L_49:
        /*014c*/ 	.word	0x00000000
        /*0150*/ 	.short	0x0005
        /*0152*/ 	.short	0x0028
        /*0154*/ 	.byte	0x00, 0xf0, 0x11, 0x00


	//----- nvinfo : EIATTR_KPARAM_INFO
	.align		4
.L_50:
        /*0158*/ 	.byte	0x04, 0x17
        /*015a*/ 	.short	(.L_52 - .L_51)
.L_51:
        /*015c*/ 	.word	0x00000000
        /*0160*/ 	.short	0x0004
        /*0162*/ 	.short	0x0020
        /*0164*/ 	.byte	0x00, 0xf4, 0x21, 0x00


	//----- nvinfo : EIATTR_KPARAM_INFO
	.align		4
.L_52:
        /*0168*/ 	.byte	0x04, 0x17
        /*016a*/ 	.short	(.L_54 - .L_53)
.L_53:
        /*016c*/ 	.word	0x00000000
        /*0170*/ 	.short	0x0003
        /*0172*/ 	.short	0x0018
        /*0174*/ 	.byte	0x00, 0xf4, 0x21, 0x00


	//----- nvinfo : EIATTR_KPARAM_INFO
	.align		4
.L_54:
        /*0178*/ 	.byte	0x04, 0x17
        /*017a*/ 	.short	(.L_56 - .L_55)
.L_55:
        /*017c*/ 	.word	0x00000000
        /*0180*/ 	.short	0x0002
        /*0182*/ 	.short	0x0010
        /*0184*/ 	.byte	0x00, 0xf4, 0x21, 0x00


	//----- nvinfo : EIATTR_KPARAM_INFO
	.align		4
.L_56:
        /*0188*/ 	.byte	0x04, 0x17
        /*018a*/ 	.short	(.L_58 - .L_57)
.L_57:
        /*018c*/ 	.word	0x00000000
        /*0190*/ 	.short	0x0001
        /*0192*/ 	.short	0x0008
        /*0194*/ 	.byte	0x00, 0xf4, 0x21, 0x00


	//----- nvinfo : EIATTR_KPARAM_INFO
	.align		4
.L_58:
        /*0198*/ 	.byte	0x04, 0x17
        /*019a*/ 	.short	(.L_60 - .L_59)
.L_59:
        /*019c*/ 	.word	0x00000000
        /*01a0*/ 	.short	0x0000
        /*01a2*/ 	.short	0x0000
        /*01a4*/ 	.byte	0x00, 0xf4, 0x21, 0x00


	//----- nvinfo : EIATTR_SPARSE_MMA_MASK
	.align		4
.L_60:
        /*01a8*/ 	.byte	0x03, 0x50
        /*01aa*/ 	.short	0x0000


	//----- nvinfo : EIATTR_MAXREG_COUNT
	.align		4
        /*01ac*/ 	.byte	0x03, 0x1b
        /*01ae*/ 	.short	0x00ff


	//----- nvinfo : EIATTR_NUM_BARRIERS
	.align		4
        /*01b0*/ 	.byte	0x02, 0x4c
        /*01b2*/ 	.byte	0x01
	.zero		1


	//----- nvinfo : EIATTR_MERCURY_ISA_VERSION
	.align		4
        /*01b4*/ 	.byte	0x03, 0x5f
        /*01b6*/ 	.short	0x0101


	//----- nvinfo : EIATTR_COOP_GROUP_MASK_REGIDS
	.align		4
        /*01b8*/ 	.byte	0x04, 0x29
        /*01ba*/ 	.short	(.L_62 - .L_61)


	//   ....[0]....
.L_61:
        /*01bc*/ 	.word	0xffffffff


	//   ....[1]....
        /*01c0*/ 	.word	0xffffffff


	//   ....[2]....
        /*01c4*/ 	.word	0xffffffff


	//   ....[3]....
        /*01c8*/ 	.word	0xffffffff


	//   ....[4]....
        /*01cc*/ 	.word	0xffffffff


	//   ....[5]....
        /*01d0*/ 	.word	0xffffffff


	//   ....[6]....
        /*01d4*/ 	.word	0xffffffff


	//   ....[7]....
        /*01d8*/ 	.word	0xffffffff


	//----- nvinfo : EIATTR_COOP_GROUP_INSTR_OFFSETS
	.align		4
.L_62:
        /*01dc*/ 	.byte	0x04, 0x28
        /*01de*/ 	.short	(.L_64 - .L_63)


	//   ....[0]....
.L_63:
        /*01e0*/ 	.word	0x00003480


	//   ....[1]....
        /*01e4*/ 	.word	0x000035e0


	//   ....[2]....
        /*01e8*/ 	.word	0x000039e0


	//   ....[3]....
        /*01ec*/ 	.word	0x00003a40


	//   ....[4]....
        /*01f0*/ 	.word	0x000048e0


	//   ....[5]....
        /*01f4*/ 	.word	0x000048f0


	//   ....[6]....
        /*01f8*/ 	.word	0x00004940


	//   ....[7]....
        /*01fc*/ 	.word	0x00004960


	//----- nvinfo : EIATTR_EXIT_INSTR_OFFSETS
	.align		4
.L_64:
        /*0200*/ 	.byte	0x04, 0x1c
        /*0202*/ 	.short	(.L_66 - .L_65)


	//   ....[0]....
.L_65:
        /*0204*/ 	.word	0x00006500


	//   ....[1]....
        /*0208*/ 	.word	0x00006530


	//----- nvinfo : EIATTR_REQNTID
	.align		4
.L_66:
        /*020c*/ 	.byte	0x04, 0x10
        /*020e*/ 	.short	(.L_68 - .L_67)
.L_67:
        /*0210*/ 	.word	0x00000100
        /*0214*/ 	.word	0x00000001
        /*0218*/ 	.word	0x00000001


	//----- nvinfo : EIATTR_CBANK_PARAM_SIZE
	.align		4
.L_68:
        /*021c*/ 	.byte	0x03, 0x19
        /*021e*/ 	.short	0x0088


	//----- nvinfo : EIATTR_PARAM_CBANK
	.align		4
        /*0220*/ 	.byte	0x04, 0x0a
        /*0222*/ 	.short	(.L_70 - .L_69)
	.align		4
.L_69:
        /*0224*/ 	.word	index@(.nv.constant0.attn_fwd)
        /*0228*/ 	.short	0x0210
        /*022a*/ 	.short	0x0088


	//----- nvinfo : EIATTR_SW_WAR
	.align		4
.L_70:
        /*022c*/ 	.byte	0x04, 0x36
        /*022e*/ 	.short	(.L_72 - .L_71)
.L_71:
        /*0230*/ 	.word	0x00000008
.L_72:


//--------------------- .nv.callgraph             --------------------------
	.section	.nv.callgraph,"",@"SHT_CUDA_CALLGRAPH"
	.align	4
	.sectionentsize	8
	.align		4
        /*0000*/ 	.word	0x00000000
	.align		4
        /*0004*/ 	.word	0xffffffff
	.align		4
        /*0008*/ 	.word	0x00000000
	.align		4
        /*000c*/ 	.word	0xfffffffe
	.align		4
        /*0010*/ 	.word	0x00000000
	.align		4
        /*0014*/ 	.word	0xfffffffd
	.align		4
        /*0018*/ 	.word	0x00000000
	.align		4
        /*001c*/ 	.word	0xfffffffc


//--------------------- .nv.constant4             --------------------------
	.section	.nv.constant4,"a",@progbits
	.align	8
	.align		8
.nv.constant4:
        /*0000*/ 	.dword	_$_str


//--------------------- .text.attn_fwd            --------------------------
	.section	.text.attn_fwd,"ax",@progbits
	.align	128
        .global         attn_fwd
        .type           attn_fwd,@function
        .size           attn_fwd,(.L_x_3 - attn_fwd)
        .other          attn_fwd,@"STO_CUDA_ENTRY STV_DEFAULT"
attn_fwd:
.text.attn_fwd:
[----:B------:R-:W-:Y:S01]  /*0000*/  LDC R1, c[0x0][0x28] ;  /* 0x00000a00ff017b82 */ /* 0x000fe20000000800 */
[----:B------:R-:W0:Y:S07]  /*0010*/  S2R R0, SR_CTAID.X ;  /* 0x0000000000007919 */ /* 0x000e2e0000002500 */
[----:B------:R-:W1:Y:S01]  /*0020*/  S2UR UR6, SR_CTAID.Y ;  /* 0x00000000000679c3 */ /* 0x000e620000002600 */
[----:B------:R-:W-:Y:S01]  /*0030*/  ULDC.64 UR4, c[0x0][0x240] ;  /* 0x0000900000047ab9 */ /* 0x000fe20000000a00 */
[----:B------:R-:W-:Y:S01]  /*0040*/  ULDC.64 UR60, c[0x0][0x208] ;  /* 0x00008200003c7ab9 */ /* 0x000fe20000000a00 */
[----:B------:R-:W2:Y:S05]  /*0050*/  S2R R249, SR_TID.X ;  /* 0x0000000000f97919 */ /* 0x000eaa0000002100 */
[----:B------:R-:W3:Y:S08]  /*0060*/  LDC R52, c[0x0][0x248] ;  /* 0x00009200ff347b82 */ /* 0x000ef00000000800 */
[----:B------:R-:W4:Y:S01]  /*0070*/  LDC.64 R48, c[0x0][0x210] ;  /* 0x00008400ff307b82 */ /* 0x000f220000000a00 */
[----:B-1----:R-:W-:-:S04]  /*0080*/  UIMAD UR4, UR6, UR4, URZ ;  /* 0x00000004060472a4 */ /* 0x002fc8000f8e023f */
[----:B------:R-:W-:Y:S01]  /*0090*/  USHF.L.U32 UR6, UR4, 0x1, URZ ;  /* 0x0000000104067899 */ /* 0x000fe2000800063f */
[----:B0-----:R-:W-:Y:S01]  /*00a0*/  IMAD.SHL.U32 R0, R0, 0x40, RZ ;  /* 0x0000004000007824 */ /* 0x001fe200078e00ff */
[----:B--2---:R-:W-:-:S04]  /*00b0*/  SHF.R.U32.HI R16, RZ, 0x6, R249 ;  /* 0x00000006ff107819 */ /* 0x004fc800000116f9 */
[----:B------:R-:W-:Y:S02]  /*00c0*/  LOP3.LUT R251, R0, 0x3f, R249, 0xf8, !PT ;  /* 0x0000003f00fb7812 */ /* 0x000fe400078ef8f9 */
[----:B------:R-:W-:-:S03]  /*00d0*/  SGXT.U32 R16, R16, 0x2 ;  /* 0x000000021010781a */ /* 0x000fc60000000000 */
[----:B------:R-:W-:Y:S01]  /*00e0*/  IMAD R2, R251, UR5, RZ ;  /* 0x00000005fb027c24 */ /* 0x000fe2000f8e02ff */
[----:B------:R-:W-:Y:S01]  /*00f0*/  UIMAD.WIDE UR4, UR4, 0x2, URZ ;  /* 0x00000002040478a5 */ /* 0x000fe2000f8e023f */
[----:B---3--:R-:W-:Y:S02]  /*0100*/  IMAD R4, R16, R52, RZ ;  /* 0x0000003410047224 */ /* 0x008fe400078e02ff */
[C---:B------:R-:W-:Y:S02]  /*0110*/  IMAD.SHL.U32 R3, R2.reuse, 0x2, RZ ;  /* 0x0000000202037824 */ /* 0x040fe400078e00ff */
[----:B------:R-:W-:-:S03]  /*0120*/  IMAD.HI R2, R2, 0x2, RZ ;  /* 0x0000000202027827 */ /* 0x000fc600078e02ff */
[----:B----4-:R-:W-:Y:S01]  /*0130*/  IADD3 R48, P0, P1, R3, UR6, R48 ;  /* 0x0000000603307c10 */ /* 0x010fe2000f91e030 */
[----:B------:R-:W-:-:S03]  /*0140*/  IMAD R5, R52, 0x4, R4 ;  /* 0x0000000434057824 */ /* 0x000fc600078e0204 */
[----:B------:R-:W-:Y:S01]  /*0150*/  IADD3.X R50, R2, UR5, R49, P0, P1 ;  /* 0x0000000502327c10 */ /* 0x000fe200087e2431 */
[----:B------:R-:W-:Y:S01]  /*0160*/  IMAD R7, R52, 0x4, R5 ;  /* 0x0000000434077824 */ /* 0x000fe200078e0205 */
[----:B------:R-:W-:-:S03]  /*0170*/  LEA R2, P0, R4, R48, 0x1 ;  /* 0x0000003004027211 */ /* 0x000fc600078008ff */
[----:B------:R-:W-:Y:S01]  /*0180*/  IMAD R9, R52, 0x4, R7 ;  /* 0x0000000434097824 */ /* 0x000fe200078e0207 */
[----:B------:R-:W-:Y:S02]  /*0190*/  LEA.HI.X.SX32 R3, R4, R50, 0x1, P0 ;  /* 0x0000003204037211 */ /* 0x000fe400000f0eff */
[-C--:B------:R-:W-:Y:S01]  /*01a0*/  LEA R4, P0, R5, R48.reuse, 0x1 ;  /* 0x0000003005047211 */ /* 0x080fe200078008ff */
[C---:B------:R-:W-:Y:S01]  /*01b0*/  IMAD R11, R52.reuse, 0x4, R9 ;  /* 0x00000004340b7824 */ /* 0x040fe200078e0209 */
[----:B------:R-:W-:Y:S01]  /*01c0*/  LEA R6, P1, R7, R48, 0x1 ;  /* 0x0000003007067211 */ /* 0x000fe200078208ff */
[----:B------:R0:W2:Y:S01]  /*01d0*/  LDG.E.U16 R22, desc[UR60][R2.64] ;  /* 0x0000003c02167981 */ /* 0x0000a2000c1e1500 */
[----:B------:R-:W-:Y:S01]  /*01e0*/  LEA.HI.X.SX32 R5, R5, R50, 0x1, P0 ;  /* 0x0000003205057211 */ /* 0x000fe200000f0eff */
[C---:B------:R-:W-:Y:S01]  /*01f0*/  IMAD R13, R52.reuse, 0x4, R11 ;  /* 0x00000004340d7824 */ /* 0x040fe200078e020b */
[----:B------:R-:W-:Y:S02]  /*0200*/  LEA R8, P0, R9, R48, 0x1 ;  /* 0x0000003009087211 */ /* 0x000fe400078008ff */
[-C--:B------:R-:W-:Y:S01]  /*0210*/  LEA.HI.X.SX32 R7, R7, R50.reuse, 0x1, P1 ;  /* 0x0000003207077211 */ /* 0x080fe200008f0eff */
[C---:B------:R-:W-:Y:S01]  /*0220*/  IMAD R14, R52.reuse, 0x4, R13 ;  /* 0x00000004340e7824 */ /* 0x040fe200078e020d */
[----:B------:R-:W-:Y:S01]  /*0230*/  LEA.HI.X.SX32 R9, R9, R50, 0x1, P0 ;  /* 0x0000003209097211 */ /* 0x000fe200000f0eff */
[----:B------:R1:W3:Y:S01]  /*0240*/  LDG.E.U16 R23, desc[UR60][R4.64] ;  /* 0x0000003c04177981 */ /* 0x0002e2000c1e1500 */
[CC--:B------:R-:W-:Y:S01]  /*0250*/  LEA R10, P0, R11.reuse, R48.reuse, 0x1 ;  /* 0x000000300b0a7211 */ /* 0x0c0fe200078008ff */
[----:B------:R-:W-:Y:S01]  /*0260*/  IMAD R15, R52, 0x4, R14 ;  /* 0x00000004340f7824 */ /* 0x000fe200078e020e */
[----:B------:R-:W-:Y:S01]  /*0270*/  LEA R12, P1, R14, R48, 0x1 ;  /* 0x000000300e0c7211 */ /* 0x000fe200078208ff */
[----:B------:R4:W5:Y:S01]  /*0280*/  LDG.E.U16 R24, desc[UR60][R6.64] ;  /* 0x0000003c06187981 */ /* 0x000962000c1e1500 */
[----:B------:R-:W-:-:S02]  /*0290*/  LEA.HI.X.SX32 R11, R11, R50, 0x1, P0 ;  /* 0x000000320b0b7211 */ /* 0x000fc400000f0eff */
[C---:B0-----:R-:W-:Y:S01]  /*02a0*/  LEA R2, P0, R13.reuse, R48, 0x1 ;  /* 0x000000300d027211 */ /* 0x041fe200078008ff */
[----:B------:R0:W3:Y:S01]  /*02b0*/  LDG.E.U16 R25, desc[UR60][R8.64] ;  /* 0x0000003c08197981 */ /* 0x0000e2000c1e1500 */
[C---:B-1----:R-:W-:Y:S02]  /*02c0*/  IMAD R5, R52.reuse, 0x4, R15 ;  /* 0x0000000434057824 */ /* 0x042fe400078e020f */
[----:B------:R-:W-:Y:S01]  /*02d0*/  LEA.HI.X.SX32 R3, R13, R50, 0x1, P0 ;  /* 0x000000320d037211 */ /* 0x000fe200000f0eff */
[----:B------:R1:W3:Y:S01]  /*02e0*/  LDG.E.U16 R26, desc[UR60][R10.64] ;  /* 0x0000003c0a1a7981 */ /* 0x0002e2000c1e1500 */
[C---:B----4-:R-:W-:Y:S01]  /*02f0*/  LEA R6, P0, R15.reuse, R48, 0x1 ;  /* 0x000000300f067211 */ /* 0x050fe200078008ff */
[----:B0-----:R-:W-:Y:S01]  /*0300*/  IMAD R9, R52, 0x4, R5 ;  /* 0x0000000434097824 */ /* 0x001fe200078e0205 */
[-C--:B------:R-:W-:Y:S01]  /*0310*/  LEA.HI.X.SX32 R13, R14, R50.reuse, 0x1, P1 ;  /* 0x000000320e0d7211 */ /* 0x080fe200008f0eff */
[----:B------:R-:W4:Y:S01]  /*0320*/  LDG.E.U16 R27, desc[UR60][R2.64] ;  /* 0x0000003c021b7981 */ /* 0x000f22000c1e1500 */
[----:B------:R-:W-:Y:S01]  /*0330*/  LEA.HI.X.SX32 R7, R15, R50, 0x1, P0 ;  /* 0x000000320f077211 */ /* 0x000fe200000f0eff */
[C---:B------:R-:W-:Y:S01]  /*0340*/  IMAD R14, R52.reuse, 0x4, R9 ;  /* 0x00000004340e7824 */ /* 0x040fe200078e0209 */
[C---:B------:R-:W-:Y:S01]  /*0350*/  LEA R4, P0, R5.reuse, R48, 0x1 ;  /* 0x0000003005047211 */ /* 0x040fe200078008ff */
[----:B------:R0:W4:Y:S02]  /*0360*/  LDG.E.U16 R28, desc[UR60][R12.64] ;  /* 0x0000003c0c1c7981 */ /* 0x000124000c1e1500 */
[----:B------:R-:W-:Y:S01]  /*0370*/  IMAD R15, R52, 0x4, R14 ;  /* 0x00000004340f7824 */ /* 0x000fe200078e020e */
[----:B------:R-:W-:Y:S01]  /*0380*/  LEA.HI.X.SX32 R5, R5, R50, 0x1, P0 ;  /* 0x0000003205057211 */ /* 0x000fe200000f0eff */
[----:B------:R0:W4:Y:S01]  /*0390*/  LDG.E.U16 R29, desc[UR60][R6.64] ;  /* 0x0000003c061d7981 */ /* 0x000122000c1e1500 */
[----:B------:R-:W-:-:S02]  /*03a0*/  LEA R8, P0, R9, R48, 0x1 ;  /* 0x0000003009087211 */ /* 0x000fc400078008ff */
[----:B-1----:R-:W-:Y:S01]  /*03b0*/  LEA R10, P1, R14, R48, 0x1 ;  /* 0x000000300e0a7211 */ /* 0x002fe200078208ff */
[----:B------:R1:W4:Y:S01]  /*03c0*/  LDG.E.U16 R30, desc[UR60][R4.64] ;  /* 0x0000003c041e7981 */ /* 0x000322000c1e1500 */
[----:B------:R-:W-:Y:S01]  /*03d0*/  LEA.HI.X.SX32 R9, R9, R50, 0x1, P0 ;  /* 0x0000003209097211 */ /* 0x000fe200000f0eff */
[----:B0-----:R-:W-:Y:S01]  /*03e0*/  IMAD R12, R52, 0x4, R15 ;  /* 0x00000004340c7824 */ /* 0x001fe200078e020f */
[----:B------:R-:W-:-:S03]  /*03f0*/  LEA R2, P0, R15, R48, 0x1 ;  /* 0x000000300f027211 */ /* 0x000fc600078008ff */
[----:B------:R-:W-:Y:S01]  /*0400*/  IMAD R13, R52, 0x4, R12 ;  /* 0x00000004340d7824 */ /* 0x000fe200078e020c */
[-C--:B------:R-:W-:Y:S01]  /*0410*/  LEA.HI.X.SX32 R3, R15, R50.reuse, 0x1, P0 ;  /* 0x000000320f037211 */ /* 0x080fe200000f0eff */
[----:B------:R0:W4:Y:S01]  /*0420*/  LDG.E.U16 R31, desc[UR60][R8.64] ;  /* 0x0000003c081f7981 */ /* 0x000122000c1e1500 */
[----:B------:R-:W-:Y:S01]  /*0430*/  LEA.HI.X.SX32 R11, R14, R50, 0x1, P1 ;  /* 0x000000320e0b7211 */ /* 0x000fe200008f0eff */
[----:B------:R-:W-:Y:S01]  /*0440*/  IMAD R14, R52, 0x4, R13 ;  /* 0x00000004340e7824 */ /* 0x000fe200078e020d */
[C---:B------:R-:W-:Y:S01]  /*0450*/  LEA R6, P0, R12.reuse, R48, 0x1 ;  /* 0x000000300c067211 */ /* 0x040fe200078008ff */
[----:B------:R-:W4:Y:S03]  /*0460*/  LDG.E.U16 R33, desc[UR60][R2.64] ;  /* 0x0000003c02217981 */ /* 0x000f26000c1e1500 */
[----:B------:R-:W-:Y:S01]  /*0470*/  LEA.HI.X.SX32 R7, R12, R50, 0x1, P0 ;  /* 0x000000320c077211 */ /* 0x000fe200000f0eff */
[----:B------:R0:W4:Y:S01]  /*0480*/  LDG.E.U16 R32, desc[UR60][R10.64] ;  /* 0x0000003c0a207981 */ /* 0x000122000c1e1500 */
[CC--:B-1----:R-:W-:Y:S01]  /*0490*/  LEA R4, P0, R13.reuse, R48.reuse, 0x1 ;  /* 0x000000300d047211 */ /* 0x0c2fe200078008ff */
[----:B------:R-:W-:Y:S01]  /*04a0*/  IMAD R15, R52, 0x4, R14 ;  /* 0x00000004340f7824 */ /* 0x000fe200078e020e */
[----:B------:R-:W-:Y:S01]  /*04b0*/  LEA R12, P1, R14, R48, 0x1 ;  /* 0x000000300e0c7211 */ /* 0x000fe200078208ff */
[----:B------:R1:W4:Y:S01]  /*04c0*/  LDG.E.U16 R34, desc[UR60][R6.64] ;  /* 0x0000003c06227981 */ /* 0x000322000c1e1500 */
[----:B------:R-:W-:-:S02]  /*04d0*/  LEA.HI.X.SX32 R5, R13, R50, 0x1, P0 ;  /* 0x000000320d057211 */ /* 0x000fc400000f0eff */
[----:B------:R-:W-:Y:S01]  /*04e0*/  LEA.HI.X.SX32 R13, R14, R50, 0x1, P1 ;  /* 0x000000320e0d7211 */ /* 0x000fe200008f0eff */
[C---:B------:R-:W-:Y:S01]  /*04f0*/  IMAD R14, R52.reuse, 0x4, R15 ;  /* 0x00000004340e7824 */ /* 0x040fe200078e020f */
[C---:B0-----:R-:W-:Y:S01]  /*0500*/  LEA R8, P0, R15.reuse, R48, 0x1 ;  /* 0x000000300f087211 */ /* 0x041fe200078008ff */
[----:B------:R0:W4:Y:S02]  /*0510*/  LDG.E.U16 R35, desc[UR60][R4.64] ;  /* 0x0000003c04237981 */ /* 0x000124000c1e1500 */
[----:B------:R-:W-:Y:S01]  /*0520*/  IMAD R10, R52, 0x4, R14 ;  /* 0x00000004340a7824 */ /* 0x000fe200078e020e */
[----:B------:R-:W-:Y:S01]  /*0530*/  LEA.HI.X.SX32 R9, R15, R50, 0x1, P0 ;  /* 0x000000320f097211 */ /* 0x000fe200000f0eff */
[----:B------:R0:W4:Y:S01]  /*0540*/  LDG.E.U16 R36, desc[UR60][R12.64] ;  /* 0x0000003c0c247981 */ /* 0x000122000c1e1500 */
[----:B------:R-:W-:Y:S01]  /*0550*/  LEA R2, P0, R14, R48, 0x1 ;  /* 0x000000300e027211 */ /* 0x000fe200078008ff */
[----:B------:R-:W-:Y:S02]  /*0560*/  IMAD R11, R52, 0x4, R10 ;  /* 0x00000004340b7824 */ /* 0x000fe400078e020a */
[----:B------:R0:W4:Y:S01]  /*0570*/  LDG.E.U16 R37, desc[UR60][R8.64] ;  /* 0x0000003c08257981 */ /* 0x000122000c1e1500 */
[----:B------:R-:W-:Y:S01]  /*0580*/  LEA.HI.X.SX32 R3, R14, R50, 0x1, P0 ;  /* 0x000000320e037211 */ /* 0x000fe200000f0eff */
[----:B------:R-:W-:-:S04]  /*0590*/  IMAD R14, R52, 0x4, R11 ;  /* 0x00000004340e7824 */ /* 0x000fc800078e020b */
[----:B------:R-:W-:Y:S01]  /*05a0*/  IMAD R15, R52, 0x4, R14 ;  /* 0x00000004340f7824 */ /* 0x000fe200078e020e */
[-C--:B-1----:R-:W-:Y:S01]  /*05b0*/  LEA R6, P0, R10, R48.reuse, 0x1 ;  /* 0x000000300a067211 */ /* 0x082fe200078008ff */
[----:B------:R1:W4:Y:S02]  /*05c0*/  LDG.E.U16 R38, desc[UR60][R2.64] ;  /* 0x0000003c02267981 */ /* 0x000324000c1e1500 */
[----:B------:R-:W-:Y:S01]  /*05d0*/  IMAD R17, R52, 0x4, R15 ;  /* 0x0000000434117824 */ /* 0x000fe200078e020f */
[----:B0-----:R-:W-:-:S03]  /*05e0*/  LEA R4, P1, R11, R48, 0x1 ;  /* 0x000000300b047211 */ /* 0x001fc600078208ff */
[----:B------:R-:W-:Y:S01]  /*05f0*/  IMAD R13, R52, 0x4, R17 ;  /* 0x00000004340d7824 */ /* 0x000fe200078e0211 */
[----:B------:R-:W-:Y:S02]  /*0600*/  LEA.HI.X.SX32 R7, R10, R50, 0x1, P0 ;  /* 0x000000320a077211 */ /* 0x000fe400000f0eff */
[----:B------:R-:W-:Y:S01]  /*0610*/  LEA R10, P0, R14, R48, 0x1 ;  /* 0x000000300e0a7211 */ /* 0x000fe200078008ff */
[----:B------:R-:W-:Y:S01]  /*0620*/  IMAD R18, R52, 0x4, R13 ;  /* 0x0000000434127824 */ /* 0x000fe200078e020d */
[-C--:B------:R-:W-:Y:S01]  /*0630*/  LEA.HI.X.SX32 R5, R11, R50.reuse, 0x1, P1 ;  /* 0x000000320b057211 */ /* 0x080fe200008f0eff */
[----:B------:R0:W4:Y:S01]  /*0640*/  LDG.E.U16 R39, desc[UR60][R6.64] ;  /* 0x0000003c06277981 */ /* 0x000122000c1e1500 */
[----:B------:R-:W-:Y:S01]  /*0650*/  LEA.HI.X.SX32 R11, R14, R50, 0x1, P0 ;  /* 0x000000320e0b7211 */ /* 0x000fe200000f0eff */
[C---:B------:R-:W-:Y:S01]  /*0660*/  IMAD R14, R52.reuse, 0x4, R18 ;  /* 0x00000004340e7824 */ /* 0x040fe200078e0212 */
[C---:B------:R-:W-:Y:S01]  /*0670*/  LEA R8, P0, R15.reuse, R48, 0x1 ;  /* 0x000000300f087211 */ /* 0x040fe200078008ff */
[----:B------:R0:W4:Y:S02]  /*0680*/  LDG.E.U16 R40, desc[UR60][R4.64] ;  /* 0x0000003c04287981 */ /* 0x000124000c1e1500 */
[C---:B------:R-:W-:Y:S01]  /*0690*/  IMAD R19, R52.reuse, 0x4, R14 ;  /* 0x0000000434137824 */ /* 0x040fe200078e020e */
[----:B------:R-:W-:Y:S01]  /*06a0*/  LEA.HI.X.SX32 R9, R15, R50, 0x1, P0 ;  /* 0x000000320f097211 */ /* 0x000fe200000f0eff */
[----:B------:R0:W4:Y:S01]  /*06b0*/  LDG.E.U16 R41, desc[UR60][R10.64] ;  /* 0x0000003c0a297981 */ /* 0x000122000c1e1500 */
[-C--:B-1----:R-:W-:Y:S01]  /*06c0*/  LEA R2, P0, R17, R48.reuse, 0x1 ;  /* 0x0000003011027211 */ /* 0x082fe200078008ff */
[C---:B------:R-:W-:Y:S01]  /*06d0*/  IMAD R15, R52.reuse, 0x4, R19 ;  /* 0x00000004340f7824 */ /* 0x040fe200078e0213 */
[----:B------:R-:W-:Y:S01]  /*06e0*/  LEA R12, P1, R13, R48, 0x1 ;  /* 0x000000300d0c7211 */ /* 0x000fe200078208ff */
[----:B------:R1:W4:Y:S01]  /*06f0*/  LDG.E.U16 R42, desc[UR60][R8.64] ;  /* 0x0000003c082a7981 */ /* 0x000322000c1e1500 */
[----:B------:R-:W-:Y:S01]  /*0700*/  LEA.HI.X.SX32 R3, R17, R50, 0x1, P0 ;  /* 0x0000003211037211 */ /* 0x000fe200000f0eff */
[----:B------:R-:W-:Y:S01]  /*0710*/  IMAD R17, R52, 0x4, R15 ;  /* 0x0000000434117824 */ /* 0x000fe200078e020f */
[----:B0-----:R-:W-:-:S03]  /*0720*/  LEA R6, P0, R14, R48, 0x1 ;  /* 0x000000300e067211 */ /* 0x001fc600078008ff */
[----:B------:R-:W-:Y:S01]  /*0730*/  IMAD R5, R52, 0x4, R17 ;  /* 0x0000000434057824 */ /* 0x000fe200078e0211 */
[----:B------:R-:W-:Y:S01]  /*0740*/  LEA.HI.X.SX32 R7, R14, R50, 0x1, P0 ;  /* 0x000000320e077211 */ /* 0x000fe200000f0eff */
[----:B------:R0:W4:Y:S01]  /*0750*/  LDG.E.U16 R43, desc[UR60][R2.64] ;  /* 0x0000003c022b7981 */ /* 0x000122000c1e1500 */
[----:B------:R-:W-:Y:S01]  /*0760*/  LEA R10, P0, R15, R48, 0x1 ;  /* 0x000000300f0a7211 */ /* 0x000fe200078008ff */
[C---:B------:R-:W-:Y:S01]  /*0770*/  IMAD R20, R52.reuse, 0x4, R5 ;  /* 0x0000000434147824 */ /* 0x040fe200078e0205 */
[-C--:B------:R-:W-:Y:S01]  /*0780*/  LEA.HI.X.SX32 R13, R13, R50.reuse, 0x1, P1 ;  /* 0x000000320d0d7211 */ /* 0x080fe200008f0eff */
[----:B------:R0:W4:Y:S01]  /*0790*/  LDG.E.U16 R45, desc[UR60][R6.64] ;  /* 0x0000003c062d7981 */ /* 0x000122000c1e1500 */
[----:B------:R-:W-:Y:S02]  /*07a0*/  LEA.HI.X.SX32 R11, R15, R50, 0x1, P0 ;  /* 0x000000320f0b7211 */ /* 0x000fe400000f0eff */
[CC--:B-1----:R-:W-:Y:S01]  /*07b0*/  LEA R8, P1, R5.reuse, R48.reuse, 0x1 ;  /* 0x0000003005087211 */ /* 0x0c2fe200078208ff */
[----:B------:R-:W-:Y:S01]  /*07c0*/  IMAD R15, R52, 0x4, R20 ;  /* 0x00000004340f7824 */ /* 0x000fe200078e0214 */
[----:B------:R-:W-:Y:S01]  /*07d0*/  LEA R4, P0, R18, R48, 0x1 ;  /* 0x0000003012047211 */ /* 0x000fe200078008ff */
[----:B------:R1:W4:Y:S01]  /*07e0*/  LDG.E.U16 R44, desc[UR60][R12.64] ;  /* 0x0000003c0c2c7981 */ /* 0x000322000c1e1500 */
[-C--:B------:R-:W-:Y:S01]  /*07f0*/  LEA.HI.X.SX32 R9, R5, R50.reuse, 0x1, P1 ;  /* 0x0000003205097211 */ /* 0x080fe200008f0eff */
[----:B------:R-:W-:Y:S01]  /*0800*/  IMAD R21, R52, 0x4, R15 ;  /* 0x0000000434157824 */ /* 0x000fe200078e020f */
[----:B------:R-:W-:Y:S01]  /*0810*/  LEA.HI.X.SX32 R5, R18, R50, 0x1, P0 ;  /* 0x0000003212057211 */ /* 0x000fe200000f0eff */
[----:B------:R1:W4:Y:S01]  /*0820*/  LDG.E.U16 R46, desc[UR60][R10.64] ;  /* 0x0000003c0a2e7981 */ /* 0x000322000c1e1500 */
[----:B0-----:R-:W-:-:S02]  /*0830*/  LEA R2, P0, R19, R48, 0x1 ;  /* 0x0000003013027211 */ /* 0x001fc400078008ff */
[-C--:B------:R-:W-:Y:S01]  /*0840*/  LEA R6, P1, R17, R48.reuse, 0x1 ;  /* 0x0000003011067211 */ /* 0x080fe200078208ff */
[----:B------:R-:W4:Y:S01]  /*0850*/  LDG.E.U16 R8, desc[UR60][R8.64] ;  /* 0x0000003c08087981 */ /* 0x000f22000c1e1500 */
[----:B------:R-:W-:Y:S02]  /*0860*/  LEA R14, P2, R15, R48, 0x1 ;  /* 0x000000300f0e7211 */ /* 0x000fe400078408ff */
[-C--:B------:R-:W-:Y:S01]  /*0870*/  LEA.HI.X.SX32 R3, R19, R50.reuse, 0x1, P0 ;  /* 0x0000003213037211 */ /* 0x080fe200000f0eff */
[----:B------:R0:W4:Y:S01]  /*0880*/  LDG.E.U16 R18, desc[UR60][R4.64] ;  /* 0x0000003c04127981 */ /* 0x000122000c1e1500 */
[----:B------:R-:W-:Y:S02]  /*0890*/  LEA.HI.X.SX32 R7, R17, R50, 0x1, P1 ;  /* 0x0000003211077211 */ /* 0x000fe400008f0eff */
[-C--:B-1----:R-:W-:Y:S02]  /*08a0*/  LEA R12, P0, R20, R48.reuse, 0x1 ;  /* 0x00000030140c7211 */ /* 0x082fe400078008ff */
[----:B------:R-:W-:Y:S01]  /*08b0*/  LEA R10, P1, R21, R48, 0x1 ;  /* 0x00000030150a7211 */ /* 0x000fe200078208ff */
[----:B------:R1:W4:Y:S01]  /*08c0*/  LDG.E.U16 R3, desc[UR60][R2.64] ;  /* 0x0000003c02037981 */ /* 0x000322000c1e1500 */
[----:B------:R-:W-:-:S02]  /*08d0*/  LEA.HI.X.SX32 R15, R15, R50, 0x1, P2 ;  /* 0x000000320f0f7211 */ /* 0x000fc400010f0eff */
[-C--:B------:R-:W-:Y:S01]  /*08e0*/  LEA.HI.X.SX32 R13, R20, R50.reuse, 0x1, P0 ;  /* 0x00000032140d7211 */ /* 0x080fe200000f0eff */
[----:B------:R-:W4:Y:S01]  /*08f0*/  LDG.E.U16 R6, desc[UR60][R6.64] ;  /* 0x0000003c06067981 */ /* 0x000f22000c1e1500 */
[----:B------:R-:W-:-:S03]  /*0900*/  LEA.HI.X.SX32 R11, R21, R50, 0x1, P1 ;  /* 0x00000032150b7211 */ /* 0x000fc600008f0eff */
[----:B------:R-:W4:Y:S04]  /*0910*/  LDG.E.U16 R14, desc[UR60][R14.64] ;  /* 0x0000003c0e0e7981 */ /* 0x000f28000c1e1500 */
[----:B------:R-:W4:Y:S04]  /*0920*/  LDG.E.U16 R12, desc[UR60][R12.64] ;  /* 0x0000003c0c0c7981 */ /* 0x000f28000c1e1500 */
[----:B------:R-:W4:Y:S01]  /*0930*/  LDG.E.U16 R10, desc[UR60][R10.64] ;  /* 0x0000003c0a0a7981 */ /* 0x000f22000c1e1500 */
[----:B------:R-:W1:Y:S01]  /*0940*/  S2UR UR5, SR_CgaCtaId ;  /* 0x00000000000579c3 */ /* 0x000e620000008800 */
[----:B0-----:R-:W-:Y:S01]  /*0950*/  LOP3.LUT R4, R249, 0xc0, RZ, 0xc0, !PT ;  /* 0x000000c0f9047812 */ /* 0x001fe200078ec0ff */
[----:B------:R-:W-:-:S02]  /*0960*/  VIADD R250, R0, 0x40 ;  /* 0x0000004000fa7836 */ /* 0x000fc40000000000 */
[----:B------:R-:W-:Y:S01]  /*0970*/  IMAD.SHL.U32 R5, R249, 0x2, RZ ;  /* 0x00000002f9057824 */ /* 0x000fe200078e00ff */
[----:B------:R-:W-:Y:S01]  /*0980*/  SHF.R.U32.HI R4, RZ, 0x2, R4 ;  /* 0x00000002ff047819 */ /* 0x000fe20000011604 */
[----:B------:R-:W-:Y:S01]  /*0990*/  UMOV UR4, 0x400 ;  /* 0x0000040000047882 */ /* 0x000fe20000000000 */
[----:B------:R-:W-:Y:S02]  /*09a0*/  ISETP.GE.AND P0, PT, R250, 0x1, PT ;  /* 0x00000001fa00780c */ /* 0x000fe40003f06270 */
[----:B------:R-:W-:-:S04]  /*09b0*/  LOP3.LUT R5, R4, 0x1fe, R5, 0x78, !PT ;  /* 0x000001fe04057812 */ /* 0x000fc800078e7805 */
[----:B------:R-:W-:Y:S01]  /*09c0*/  LOP3.LUT R4, R5, 0x40, RZ, 0x3c, !PT ;  /* 0x0000004005047812 */ /* 0x000fe200078e3cff */
[----:B-1----:R-:W-:Y:S01]  /*09d0*/  ULEA UR4, UR5, UR4, 0x18 ;  /* 0x0000000405047291 */ /* 0x002fe2000f8ec03f */
[----:B------:R-:W-:Y:S01]  /*09e0*/  IMAD.MOV.U32 R225, RZ, RZ, -0x800000 ;  /* 0xff800000ffe17424 */ /* 0x000fe200078e00ff */
[----:B------:R-:W-:Y:S01]  /*09f0*/  CS2R R48, SRZ ;  /* 0x0000000000307805 */ /* 0x000fe2000001ff00 */
[----:B------:R-:W-:Y:S01]  /*0a00*/  IMAD.MOV.U32 R2, RZ, RZ, 0x3f800000 ;  /* 0x3f800000ff027424 */ /* 0x000fe200078e00ff */
[----:B------:R-:W-:Y:S02]  /*0a10*/  CS2R R50, SRZ ;  /* 0x0000000000327805 */ /* 0x000fe4000001ff00 */
[----:B------:R-:W-:Y:S02]  /*0a20*/  CS2R R52, SRZ ;  /* 0x0000000000347805 */ /* 0x000fe4000001ff00 */
[----:B------:R-:W-:Y:S01]  /*0a30*/  CS2R R54, SRZ ;  /* 0x0000000000367805 */ /* 0x000fe2000001ff00 */
[----:B--2---:R-:W-:Y:S04]  /*0a40*/  STS.U16 [R5+UR4], R22 ;  /* 0x0000001605007988 */ /* 0x004fe80008000404 */
[----:B-----5:R-:W-:Y:S04]  /*0a50*/  STS.U16 [R5+UR4+0x400], R24 ;  /* 0x0004001805007988 */ /* 0x020fe80008000404 */
[----:B---3--:R-:W-:Y:S04]  /*0a60*/  STS.U16 [R5+UR4+0x800], R26 ;  /* 0x0008001a05007988 */ /* 0x008fe80008000404 */
[----:B----4-:R-:W-:Y:S04]  /*0a70*/  STS.U16 [R5+UR4+0xc00], R28 ;  /* 0x000c001c05007988 */ /* 0x010fe80008000404 */
[----:B------:R-:W-:Y:S04]  /*0a80*/  STS.U16 [R5+UR4+0x1000], R30 ;  /* 0x0010001e05007988 */ /* 0x000fe80008000404 */
[----:B------:R-:W-:Y:S04]  /*0a90*/  STS.U16 [R5+UR4+0x1400], R32 ;  /* 0x0014002005007988 */ /* 0x000fe80008000404 */
[----:B------:R-:W-:Y:S04]  /*0aa0*/  STS.U16 [R5+UR4+0x1800], R34 ;  /* 0x0018002205007988 */ /* 0x000fe80008000404 */
[----:B------:R-:W-:Y:S04]  /*0ab0*/  STS.U16 [R5+UR4+0x1c00], R36 ;  /* 0x001c002405007988 */ /* 0x000fe80008000404 */
[----:B------:R-:W-:Y:S04]  /*0ac0*/  STS.U16 [R5+UR4+0x2000], R38 ;  /* 0x0020002605007988 */ /* 0x000fe80008000404 */
[----:B------:R-:W-:Y:S04]  /*0ad0*/  STS.U16 [R5+UR4+0x2400], R40 ;  /* 0x0024002805007988 */ /* 0x000fe80008000404 */
[----:B------:R-:W-:Y:S04]  /*0ae0*/  STS.U16 [R5+UR4+0x2800], R42 ;  /* 0x0028002a05007988 */ /* 0x000fe80008000404 */
[----:B------:R-:W-:Y:S04]  /*0af0*/  STS.U16 [R5+UR4+0x3000], R45 ;  /* 0x0030002d05007988 */ /* 0x000fe80008000404 */
[----:B------:R0:W-:Y:S04]  /*0b00*/  STS.U16 [R5+UR4+0x2c00], R44 ;  /* 0x002c002c05007988 */ /* 0x0001e80008000404 */
[----:B------:R1:W-:Y:S04]  /*0b10*/  STS.U16 [R5+UR4+0x3400], R46 ;  /* 0x0034002e05007988 */ /* 0x0003e80008000404 */
[----:B------:R2:W-:Y:S01]  /*0b20*/  STS.U16 [R5+UR4+0x3800], R8 ;  /* 0x0038000805007988 */ /* 0x0005e20008000404 */
[----:B0-----:R-:W-:-:S02]  /*0b30*/  CS2R R44, SRZ ;  /* 0x00000000002c7805 */ /* 0x001fc4000001ff00 */
[----:B-1----:R-:W-:Y:S01]  /*0b40*/  CS2R R46, SRZ ;  /* 0x00000000002e7805 */ /* 0x002fe2000001ff00 */
[----:B--2---:R-:W-:Y:S01]  /*0b50*/  IMAD.MOV.U32 R8, RZ, RZ, -0x800000 ;  /* 0xff800000ff087424 */ /* 0x004fe200078e00ff */
[----:B------:R0:W-:Y:S04]  /*0b60*/  STS.U16 [R5+UR4+0x3c00], R14 ;  /* 0x003c000e05007988 */ /* 0x0001e80008000404 */
[----:B------:R-:W-:Y:S04]  /*0b70*/  STS.U16 [R4+UR4+0x200], R23 ;  /* 0x0002001704007988 */ /* 0x000fe80008000404 */
[----:B------:R1:W-:Y:S04]  /*0b80*/  STS.U16 [R4+UR4+0x600], R25 ;  /* 0x0006001904007988 */ /* 0x0003e80008000404 */
[----:B------:R2:W-:Y:S01]  /*0b90*/  STS.U16 [R4+UR4+0xa00], R27 ;  /* 0x000a001b04007988 */ /* 0x0005e20008000404 */
[----:B0-----:R-:W-:-:S03]  /*0ba0*/  IMAD.MOV.U32 R5, RZ, RZ, 0x3f800000 ;  /* 0x3f800000ff057424 */ /* 0x001fc600078e00ff */
[----:B------:R0:W-:Y:S04]  /*0bb0*/  STS.U16 [R4+UR4+0xe00], R29 ;  /* 0x000e001d04007988 */ /* 0x0001e80008000404 */
[----:B------:R3:W-:Y:S01]  /*0bc0*/  STS.U16 [R4+UR4+0x1200], R31 ;  /* 0x0012001f04007988 */ /* 0x0007e20008000404 */
[----:B-1----:R-:W-:-:S03]  /*0bd0*/  CS2R R24, SRZ ;  /* 0x0000000000187805 */ /* 0x002fc6000001ff00 */
[----:B------:R1:W-:Y:S01]  /*0be0*/  STS.U16 [R4+UR4+0x1600], R33 ;  /* 0x0016002104007988 */ /* 0x0003e20008000404 */
[----:B--2---:R-:W-:-:S03]  /*0bf0*/  CS2R R26, SRZ ;  /* 0x00000000001a7805 */ /* 0x004fc6000001ff00 */
[----:B------:R2:W-:Y:S01]  /*0c00*/  STS.U16 [R4+UR4+0x1a00], R35 ;  /* 0x001a002304007988 */ /* 0x0005e20008000404 */
[----:B0-----:R-:W-:-:S03]  /*0c10*/  CS2R R28, SRZ ;  /* 0x00000000001c7805 */ /* 0x001fc6000001ff00 */
[----:B------:R0:W-:Y:S01]  /*0c20*/  STS.U16 [R4+UR4+0x1e00], R37 ;  /* 0x001e002504007988 */ /* 0x0001e20008000404 */
[----:B---3--:R-:W-:-:S03]  /*0c30*/  CS2R R30, SRZ ;  /* 0x00000000001e7805 */ /* 0x008fc6000001ff00 */
[----:B------:R3:W-:Y:S01]  /*0c40*/  STS.U16 [R4+UR4+0x2200], R39 ;  /* 0x0022002704007988 */ /* 0x0007e20008000404 */
[----:B-1----:R-:W-:-:S03]  /*0c50*/  CS2R R32, SRZ ;  /* 0x0000000000207805 */ /* 0x002fc6000001ff00 */
[----:B------:R1:W-:Y:S01]  /*0c60*/  STS.U16 [R4+UR4+0x2600], R41 ;  /* 0x0026002904007988 */ /* 0x0003e20008000404 */
[----:B--2---:R-:W-:-:S03]  /*0c70*/  CS2R R34, SRZ ;  /* 0x0000000000227805 */ /* 0x004fc6000001ff00 */
[----:B------:R2:W-:Y:S01]  /*0c80*/  STS.U16 [R4+UR4+0x2a00], R43 ;  /* 0x002a002b04007988 */ /* 0x0005e20008000404 */
[----:B0-----:R-:W-:-:S03]  /*0c90*/  CS2R R36, SRZ ;  /* 0x0000000000247805 */ /* 0x001fc6000001ff00 */
[----:B------:R-:W-:Y:S01]  /*0ca0*/  STS.U16 [R4+UR4+0x2e00], R18 ;  /* 0x002e001204007988 */ /* 0x000fe20008000404 */
[----:B---3--:R-:W-:-:S03]  /*0cb0*/  CS2R R38, SRZ ;  /* 0x0000000000267805 */ /* 0x008fc6000001ff00 */
[----:B------:R0:W-:Y:S01]  /*0cc0*/  STS.U16 [R4+UR4+0x3200], R3 ;  /* 0x0032000304007988 */ /* 0x0001e20008000404 */
[----:B-1----:R-:W-:-:S03]  /*0cd0*/  CS2R R40, SRZ ;  /* 0x0000000000287805 */ /* 0x002fc6000001ff00 */
[----:B------:R1:W-:Y:S01]  /*0ce0*/  STS.U16 [R4+UR4+0x3600], R6 ;  /* 0x0036000604007988 */ /* 0x0003e20008000404 */
[----:B--2---:R-:W-:-:S03]  /*0cf0*/  CS2R R42, SRZ ;  /* 0x00000000002a7805 */ /* 0x004fc6000001ff00 */
[----:B------:R-:W-:Y:S04]  /*0d00*/  STS.U16 [R4+UR4+0x3a00], R12 ;  /* 0x003a000c04007988 */ /* 0x000fe80008000404 */
[----:B------:R2:W-:Y:S01]  /*0d10*/  STS.U16 [R4+UR4+0x3e00], R10 ;  /* 0x003e000a04007988 */ /* 0x0005e20008000404 */
[C---:B0-----:R-:W-:Y:S02]  /*0d20*/  LOP3.LUT R3, R249.reuse, 0x60, RZ, 0xc0, !PT ;  /* 0x00000060f9037812 */ /* 0x041fe400078ec0ff */
[C---:B-1----:R-:W-:Y:S02]  /*0d30*/  LOP3.LUT R6, R249.reuse, 0x7f, RZ, 0xc0, !PT ;  /* 0x0000007ff9067812 */ /* 0x042fe400078ec0ff */
[----:B--2---:R-:W-:Y:S01]  /*0d40*/  LOP3.LUT R4, R249, 0x1c, RZ, 0xc0, !PT ;  /* 0x0000001cf9047812 */ /* 0x004fe200078ec0ff */
[----:B------:R-:W-:Y:S06]  /*0d50*/  @!P0 BRA `(.L_x_0) ;  /* 0x0000003c00408947 */ /* 0x000fec0003800000 */
[----:B------:R-:W0:Y:S01]  /*0d60*/  LDC.64 R134, c[0x0][0x250] ;  /* 0x00009400ff867b82 */ /* 0x000e220000000a00 */
[--C-:B------:R-:W-:Y:S01]  /*0d70*/  SHF.R.U32.HI R2, RZ, 0x7, R249.reuse ;  /* 0x00000007ff027819 */ /* 0x100fe200000116f9 */
[----:B------:R-:W-:Y:S01]  /*0d80*/  ULDC UR5, c[0x0][0x258] ;  /* 0x0000960000057ab9 */ /* 0x000fe20000000800 */
[----:B------:R-:W-:Y:S01]  /*0d90*/  SHF.R.U32.HI R252, RZ, 0x5, R249 ;  /* 0x00000005fffc7819 */ /* 0x000fe200000116f9 */
[----:B------:R-:W-:Y:S01]  /*0da0*/  IMAD R6, R6, UR5, RZ ;  /* 0x0000000506067c24 */ /* 0x000fe2000f8e02ff */
[----:B------:R-:W-:Y:S01]  /*0db0*/  SGXT.U32 R2, R2, 0x1 ;  /* 0x000000010202781a */ /* 0x000fe20000000000 */
[----:B------:R-:W-:Y:S01]  /*0dc0*/  ULDC.64 UR6, c[0x0][0x218] ;  /* 0x0000860000067ab9 */ /* 0x000fe20000000a00 */
[----:B------:R-:W-:Y:S01]  /*0dd0*/  R2UR UR5, R252 ;  /* 0x00000000fc0572ca */ /* 0x000fe200000e0000 */
[----:B------:R-:W1:Y:S01]  /*0de0*/  S2UR UR8, SR_CTAID.Y ;  /* 0x00000000000879c3 */ /* 0x000e620000002600 */
[----:B------:R-:W-:Y:S01]  /*0df0*/  SHF.R.U32.HI R3, RZ, 0x1, R3 ;  /* 0x00000001ff037819 */ /* 0x000fe20000011603 */
[----:B------:R-:W-:Y:S01]  /*0e00*/  IMAD.SHL.U32 R8, R6, 0x2, RZ ;  /* 0x0000000206087824 */ /* 0x000fe200078e00ff */
[----:B------:R-:W-:Y:S01]  /*0e10*/  UIADD3 UR10, UR4, 0x4000, URZ ;  /* 0x00004000040a7890 */ /* 0x000fe2000fffe03f */
[----:B------:R-:W-:-:S02]  /*0e20*/  CS2R R30, SRZ ;  /* 0x00000000001e7805 */ /* 0x000fc4000001ff00 */
[----:B------:R-:W-:Y:S01]  /*0e30*/  LEA.HI R5, R4, R3, RZ, 0x1e ;  /* 0x0000000304057211 */ /* 0x000fe200078ff0ff */
[----:B------:R-:W-:Y:S01]  /*0e40*/  USHF.R.U32.HI UR56, URZ, 0x4, UR4 ;  /* 0x000000043f387899 */ /* 0x000fe20008011604 */
[----:B------:R-:W-:Y:S01]  /*0e50*/  CS2R R32, SRZ ;  /* 0x0000000000207805 */ /* 0x000fe2000001ff00 */
[----:B------:R-:W2:Y:S01]  /*0e60*/  LDC.64 R230, c[0x0][0x260] ;  /* 0x00009800ffe67b82 */ /* 0x000ea20000000a00 */
[----:B------:R-:W-:Y:S01]  /*0e70*/  CS2R R34, SRZ ;  /* 0x0000000000227805 */ /* 0x000fe2000001ff00 */
[----:B------:R-:W-:Y:S01]  /*0e80*/  IMAD.IADD R4, R0, 0x1, R5 ;  /* 0x0000000100047824 */ /* 0x000fe200078e0205 */
[----:B------:R-:W-:Y:S01]  /*0e90*/  USGXT.U32 UR56, UR56, 0xe ;  /* 0x0000000e3838789a */ /* 0x000fe20008000000 */
[----:B------:R-:W-:Y:S01]  /*0ea0*/  IMAD.U32 R3, RZ, RZ, UR5 ;  /* 0x00000005ff037e24 */ /* 0x000fe2000f8e00ff */
[----:B------:R-:W-:Y:S01]  /*0eb0*/  UMOV UR5, URZ ;  /* 0x0000003f00057c82 */ /* 0x000fe20008000000 */
[----:B------:R-:W-:Y:S02]  /*0ec0*/  CS2R R36, SRZ ;  /* 0x0000000000247805 */ /* 0x000fe4000001ff00 */
[----:B------:R-:W-:Y:S01]  /*0ed0*/  CS2R R38, SRZ ;  /* 0x0000000000267805 */ /* 0x000fe2000001ff00 */
[----:B0-----:R-:W-:Y:S01]  /*0ee0*/  IMAD R10, R2, R135, RZ ;  /* 0x00000087020a7224 */ /* 0x001fe200078e02ff */
[----:B------:R-:W0:Y:S01]  /*0ef0*/  LDC R28, c[0x0][0x268] ;  /* 0x00009a00ff1c7b82 */ /* 0x000e220000000800 */
[----:B------:R-:W-:-:S02]  /*0f00*/  LOP3.LUT R2, R249, 0x3f, RZ, 0xc0, !PT ;  /* 0x0000003ff9027812 */ /* 0x000fc400078ec0ff */
[----:B------:R-:W-:Y:S01]  /*0f10*/  CS2R R40, SRZ ;  /* 0x0000000000287805 */ /* 0x000fe2000001ff00 */
[C---:B------:R-:W-:Y:S01]  /*0f20*/  IMAD R12, R135.reuse, 0x2, R10 ;  /* 0x00000002870c7824 */ /* 0x040fe200078e020a */
[----:B------:R-:W-:Y:S02]  /*0f30*/  CS2R R42, SRZ ;  /* 0x00000000002a7805 */ /* 0x000fe4000001ff00 */
[----:B------:R-:W-:Y:S02]  /*0f40*/  CS2R R44, SRZ ;  /* 0x00000000002c7805 */ /* 0x000fe4000001ff00 */
[----:B------:R-:W-:Y:S01]  /*0f50*/  CS2R R46, SRZ ;  /* 0x00000000002e7805 */ /* 0x000fe2000001ff00 */
[C---:B------:R-:W-:Y:S01]  /*0f60*/  IMAD R14, R135.reuse, 0x2, R12 ;  /* 0x00000002870e7824 */ /* 0x040fe200078e020c */
[----:B------:R-:W-:Y:S01]  /*0f70*/  CS2R R48, SRZ ;  /* 0x0000000000307805 */ /* 0x000fe2000001ff00 */
[----:B-1----:R-:W-:Y:S01]  /*0f80*/  IMAD R134, R134, UR8, RZ ;  /* 0x0000000886867c24 */ /* 0x002fe2000f8e02ff */
[----:B------:R-:W-:Y:S01]  /*0f90*/  CS2R R50, SRZ ;  /* 0x0000000000327805 */ /* 0x000fe2000001ff00 */
[C---:B------:R-:W-:Y:S01]  /*0fa0*/  IMAD R18, R135.reuse, 0x2, R14 ;  /* 0x0000000287127824 */ /* 0x040fe200078e020e */
[----:B------:R-:W-:Y:S01]  /*0fb0*/  CS2R R52, SRZ ;  /* 0x0000000000347805 */ /* 0x000fe2000001ff00 */
[----:B------:R-:W-:Y:S01]  /*0fc0*/  IMAD.SHL.U32 R3, R134, 0x2, RZ ;  /* 0x0000000286037824 */ /* 0x000fe200078e00ff */
[----:B------:R-:W-:Y:S01]  /*0fd0*/  CS2R R54, SRZ ;  /* 0x0000000000367805 */ /* 0x000fe2000001ff00 */
[C---:B------:R-:W-:Y:S01]  /*0fe0*/  IMAD R20, R135.reuse, 0x2, R18 ;  /* 0x0000000287147824 */ /* 0x040fe200078e0212 */
[----:B------:R-:W-:Y:S01]  /*0ff0*/  UMOV UR57, 0x40000040 ;  /* 0x4000004000397882 */ /* 0x000fe20000000000 */
[----:B--2---:R-:W-:Y:S01]  /*1000*/  IMAD R230, R230, UR8, RZ ;  /* 0x00000008e6e67c24 */ /* 0x004fe2000f8e02ff */
[----:B------:R-:W-:Y:S01]  /*1010*/  IADD3 R197, P0, P1, R8, UR6, R3 ;  /* 0x0000000608c57c10 */ /* 0x000fe2000f91e003 */
[C---:B------:R-:W-:Y:S01]  /*1020*/  IMAD R0, R135.reuse, 0x2, R20 ;  /* 0x0000000287007824 */ /* 0x040fe200078e0214 */
[----:B------:R-:W-:Y:S01]  /*1030*/  ULDC.64 UR8, c[0x0][0x220] ;  /* 0x0000880000087ab9 */ /* 0x000fe20000000a00 */
[----:B------:R-:W-:Y:S01]  /*1040*/  IMAD R7, R2, R231, RZ ;  /* 0x000000e702077224 */ /* 0x000fe200078e02ff */
[-C--:B------:R-:W-:Y:S01]  /*1050*/  LEA R218, P2, R10, R197.reuse, 0x1 ;  /* 0x000000c50ada7211 */ /* 0x080fe200078408ff */
[----:B------:R-:W-:Y:S01]  /*1060*/  IMAD R2, R135, 0x2, R0 ;  /* 0x0000000287027824 */ /* 0x000fe200078e0200 */
[----:B------:R-:W-:Y:S01]  /*1070*/  LEA R136, P3, R12, R197, 0x1 ;  /* 0x000000c50c887211 */ /* 0x000fe200078608ff */
[----:B------:R-:W-:Y:S01]  /*1080*/  IMAD.HI R3, R6, 0x2, RZ ;  /* 0x0000000206037827 */ /* 0x000fe200078e02ff */
[----:B------:R-:W-:-:S03]  /*1090*/  UMOV UR6, URZ ;  /* 0x0000003f00067c82 */ /* 0x000fc60008000000 */
[----:B------:R-:W-:-:S04]  /*10a0*/  IMAD.HI R134, R134, 0x2, RZ ;  /* 0x0000000286867827 */ /* 0x000fc800078e02ff */
[----:B------:R-:W-:Y:S01]  /*10b0*/  IMAD.SHL.U32 R5, R230, 0x2, RZ ;  /* 0x00000002e6057824 */ /* 0x000fe200078e00ff */
[----:B------:R-:W-:Y:S01]  /*10c0*/  IADD3.X R27, R3, UR7, R134, P0, P1 ;  /* 0x00000007031b7c10 */ /* 0x000fe200087e2486 */
[----:B------:R-:W-:Y:S01]  /*10d0*/  IMAD.SHL.U32 R8, R7, 0x2, RZ ;  /* 0x0000000207087824 */ /* 0x000fe200078e00ff */
[----:B------:R-:W-:Y:S01]  /*10e0*/  UMOV UR7, URZ ;  /* 0x0000003f00077c82 */ /* 0x000fe20008000000 */
[C---:B------:R-:W-:Y:S01]  /*10f0*/  IMAD R6, R135.reuse, 0x2, R2 ;  /* 0x0000000287067824 */ /* 0x040fe200078e0202 */
[-C--:B------:R-:W-:Y:S01]  /*1100*/  LEA.HI.X.SX32 R219, R10, R27.reuse, 0x1, P2 ;  /* 0x0000001b0adb7211 */ /* 0x080fe200010f0eff */
[----:B0-----:R-:W-:Y:S01]  /*1110*/  IMAD R9, R16, R28, RZ ;  /* 0x0000001c10097224 */ /* 0x001fe200078e02ff */
[----:B------:R-:W-:Y:S01]  /*1120*/  IADD3 R26, P0, P1, R8, UR8, R5 ;  /* 0x00000008081a7c10 */ /* 0x000fe2000f91e005 */
[C---:B------:R-:W-:Y:S01]  /*1130*/  IMAD R8, R135.reuse, 0x2, R6 ;  /* 0x0000000287087824 */ /* 0x040fe200078e0206 */
[----:B------:R-:W-:Y:S01]  /*1140*/  LEA.HI.X.SX32 R137, R12, R27, 0x1, P3 ;  /* 0x0000001b0c897211 */ /* 0x000fe200018f0eff */
[----:B------:R-:W-:Y:S01]  /*1150*/  IMAD R3, R28, 0x4, R9 ;  /* 0x000000041c037824 */ /* 0x000fe200078e0209 */
[-C--:B------:R-:W-:Y:S01]  /*1160*/  LEA R138, P2, R14, R197.reuse, 0x1 ;  /* 0x000000c50e8a7211 */ /* 0x080fe200078408ff */
[C---:B------:R-:W-:Y:S01]  /*1170*/  IMAD R16, R135.reuse, 0x2, R8 ;  /* 0x0000000287107824 */ /* 0x040fe200078e0208 */
[----:B------:R-:W-:Y:S01]  /*1180*/  LEA R140, P3, R18, R197, 0x1 ;  /* 0x000000c5128c7211 */ /* 0x000fe200078608ff */
[----:B------:R-:W-:Y:S01]  /*1190*/  IMAD R5, R28, 0x4, R3 ;  /* 0x000000041c057824 */ /* 0x000fe200078e0203 */
[-C--:B------:R-:W-:Y:S01]  /*11a0*/  LEA.HI.X.SX32 R139, R14, R27.reuse, 0x1, P2 ;  /* 0x0000001b0e8b7211 */ /* 0x080fe200010f0eff */
        /* <DEDUP_REMOVED lines=31> */
[----:B------:R-:W-:Y:S01]  /*13a0*/  LEA.HI.X.SX32 R157, R10, R27, 0x1, P3 ;  /* 0x0000001b0a9d7211 */ /* 0x000fe200018f0eff */
[C---:B------:R-:W-:Y:S01]  /*13b0*/  IMAD R6, R135.reuse, 0x2, R2 ;  /* 0x0000000287067824 */ /* 0x040fe200078e0202 */
[----:B------:R-:W-:Y:S01]  /*13c0*/  LEA R154, P2, R22, R197, 0x1 ;  /* 0x000000c5169a7211 */ /* 0x000fe200078408ff */
[----:B------:R-:W-:Y:S01]  /*13d0*/  IMAD R25, R28, 0x4, R24 ;  /* 0x000000041c197824 */ /* 0x000fe200078e0218 */
[----:B------:R-:W-:Y:S01]  /*13e0*/  LEA.HI.X.SX32 R159, R12, R27, 0x1, P4 ;  /* 0x0000001b0c9f7211 */ /* 0x000fe200020f0eff */
[C---:B------:R-:W-:Y:S01]  /*13f0*/  IMAD R8, R135.reuse, 0x2, R6 ;  /* 0x0000000287087824 */ /* 0x040fe200078e0206 */
[----:B------:R-:W-:Y:S01]  /*1400*/  LEA R164, P4, R0, R197, 0x1 ;  /* 0x000000c500a47211 */ /* 0x000fe200078808ff */
[----:B------:R-:W-:Y:S01]  /*1410*/  IMAD.HI R230, R230, 0x2, RZ ;  /* 0x00000002e6e67827 */ /* 0x000fe200078e02ff */
[----:B------:R-:W-:Y:S01]  /*1420*/  LEA.HI.X.SX32 R155, R22, R27, 0x1, P2 ;  /* 0x0000001b169b7211 */ /* 0x000fe200010f0eff */
[----:B------:R-:W-:Y:S01]  /*1430*/  UIADD3 UR8, UP0, UR56, 0x80, URZ ;  /* 0x0000008038087890 */ /* 0x000fe2000ff1e03f */
[-C--:B------:R-:W-:Y:S01]  /*1440*/  LEA R162, P3, R18, R197.reuse, 0x1 ;  /* 0x000000c512a27211 */ /* 0x080fe200078608ff */
[----:B------:R-:W-:Y:S01]  /*1450*/  IMAD R16, R135, 0x2, R8 ;  /* 0x0000000287107824 */ /* 0x000fe200078e0208 */
[----:B------:R-:W-:Y:S01]  /*1460*/  LEA R160, P2, R14, R197, 0x1 ;  /* 0x000000c50ea07211 */ /* 0x000fe200078408ff */
[----:B------:R-:W-:Y:S01]  /*1470*/  IMAD.HI R7, R7, 0x2, RZ ;  /* 0x0000000207077827 */ /* 0x000fe200078e02ff */
[----:B------:R-:W-:-:S02]  /*1480*/  LEA.HI.X.SX32 R165, R0, R27, 0x1, P4 ;  /* 0x0000001b00a57211 */ /* 0x000fc400020f0eff */
[-C--:B------:R-:W-:Y:S01]  /*1490*/  LEA.HI.X.SX32 R163, R18, R27.reuse, 0x1, P3 ;  /* 0x0000001b12a37211 */ /* 0x080fe200018f0eff */
[C---:B------:R-:W-:Y:S01]  /*14a0*/  IMAD R10, R135.reuse, 0x2, R16 ;  /* 0x00000002870a7824 */ /* 0x040fe200078e0210 */
[----:B------:R-:W-:Y:S01]  /*14b0*/  LEA.HI.X.SX32 R161, R14, R27, 0x1, P2 ;  /* 0x0000001b0ea17211 */ /* 0x000fe200010f0eff */
[----:B------:R-:W-:Y:S01]  /*14c0*/  IMAD.U32 R214, RZ, RZ, UR7 ;  /* 0x00000007ffd67e24 */ /* 0x000fe2000f8e00ff */
[-C--:B------:R-:W-:Y:S01]  /*14d0*/  LEA R168, P3, R2, R197.reuse, 0x1 ;  /* 0x000000c502a87211 */ /* 0x080fe200078608ff */
[C---:B------:R-:W-:Y:S01]  /*14e0*/  IMAD R12, R135.reuse, 0x2, R10 ;  /* 0x00000002870c7824 */ /* 0x040fe200078e020a */
[-C--:B------:R-:W-:Y:S01]  /*14f0*/  LEA R166, P2, R20, R197.reuse, 0x1 ;  /* 0x000000c514a67211 */ /* 0x080fe200078408ff */
[----:B------:R-:W-:Y:S01]  /*1500*/  USHF.R.U32.HI UR7, URZ, 0x4, UR10 ;  /* 0x000000043f077899 */ /* 0x000fe2000801160a */
[----:B------:R-:W-:Y:S01]  /*1510*/  LEA R170, P4, R6, R197, 0x1 ;  /* 0x000000c506aa7211 */ /* 0x000fe200078808ff */
[----:B------:R-:W-:Y:S01]  /*1520*/  IMAD R0, R135, 0x2, R12 ;  /* 0x0000000287007824 */ /* 0x000fe200078e020c */
[----:B------:R-:W-:-:S02]  /*1530*/  LEA.HI.X.SX32 R169, R2, R27, 0x1, P3 ;  /* 0x0000001b02a97211 */ /* 0x000fc400018f0eff */
[-C--:B------:R-:W-:Y:S01]  /*1540*/  LEA.HI.X.SX32 R167, R20, R27.reuse, 0x1, P2 ;  /* 0x0000001b14a77211 */ /* 0x080fe200010f0eff */
[C---:B------:R-:W-:Y:S01]  /*1550*/  IMAD R14, R135.reuse, 0x2, R0 ;  /* 0x00000002870e7824 */ /* 0x040fe200078e0200 */
[----:B------:R-:W-:Y:S02]  /*1560*/  LEA.HI.X.SX32 R171, R6, R27, 0x1, P4 ;  /* 0x0000001b06ab7211 */ /* 0x000fe400020f0eff */
[-C--:B------:R-:W-:Y:S01]  /*1570*/  LEA R172, P2, R8, R197.reuse, 0x1 ;  /* 0x000000c508ac7211 */ /* 0x080fe200078408ff */
[C---:B------:R-:W-:Y:S01]  /*1580*/  IMAD R2, R135.reuse, 0x2, R14 ;  /* 0x0000000287027824 */ /* 0x040fe200078e020e */
[-C--:B------:R-:W-:Y:S02]  /*1590*/  LEA R174, P3, R16, R197.reuse, 0x1 ;  /* 0x000000c510ae7211 */ /* 0x080fe400078608ff */
        /* <DEDUP_REMOVED lines=8> */
[----:B------:R-:W-:Y:S02]  /*1620*/  LEA R178, P2, R12, R197, 0x1 ;  /* 0x000000c50cb27211 */ /* 0x000fe400078408ff */
[-C--:B------:R-:W-:Y:S01]  /*1630*/  LEA.HI.X.SX32 R181, R0, R27.reuse, 0x1, P3 ;  /* 0x0000001b00b57211 */ /* 0x080fe200018f0eff */
[----:B------:R-:W-:Y:S01]  /*1640*/  IMAD R0, R135, 0x2, R10 ;  /* 0x0000000287007824 */ /* 0x000fe200078e020a */
[----:B------:R-:W-:-:S02]  /*1650*/  LEA.HI.X.SX32 R179, R12, R27, 0x1, P2 ;  /* 0x0000001b0cb37211 */ /* 0x000fc400010f0eff */
[-C--:B------:R-:W-:Y:S01]  /*1660*/  LEA R184, P2, R2, R197.reuse, 0x1 ;  /* 0x000000c502b87211 */ /* 0x080fe200078408ff */
[C---:B------:R-:W-:Y:S01]  /*1670*/  IMAD R12, R135.reuse, 0x2, R0 ;  /* 0x00000002870c7824 */ /* 0x040fe200078e0200 */
[-C--:B------:R-:W-:Y:S02]  /*1680*/  LEA R186, P3, R6, R197.reuse, 0x1 ;  /* 0x000000c506ba7211 */ /* 0x080fe400078608ff */
[----:B------:R-:W-:Y:S02]  /*1690*/  LEA R182, P4, R14, R197, 0x1 ;  /* 0x000000c50eb67211 */ /* 0x000fe400078808ff */
[-C--:B------:R-:W-:Y:S01]  /*16a0*/  LEA.HI.X.SX32 R185, R2, R27.reuse, 0x1, P2 ;  /* 0x0000001b02b97211 */ /* 0x080fe200010f0eff */
[----:B------:R-:W-:Y:S01]  /*16b0*/  IMAD R2, R135, 0x2, R12 ;  /* 0x0000000287027824 */ /* 0x000fe200078e020c */
[----:B------:R-:W-:Y:S02]  /*16c0*/  LEA.HI.X.SX32 R187, R6, R27, 0x1, P3 ;  /* 0x0000001b06bb7211 */ /* 0x000fe400018f0eff */
[----:B------:R-:W-:-:S02]  /*16d0*/  LEA R192, P3, R0, R197, 0x1 ;  /* 0x000000c500c07211 */ /* 0x000fc400078608ff */
[----:B------:R-:W-:Y:S02]  /*16e0*/  LEA.HI.X.SX32 R183, R14, R27, 0x1, P4 ;  /* 0x0000001b0eb77211 */ /* 0x000fe400020f0eff */
[-C--:B------:R-:W-:Y:S02]  /*16f0*/  LEA R188, P4, R8, R197.reuse, 0x1 ;  /* 0x000000c508bc7211 */ /* 0x080fe400078808ff */
[----:B------:R-:W-:Y:S02]  /*1700*/  LEA R196, P5, R2, R197, 0x1 ;  /* 0x000000c502c47211 */ /* 0x000fe400078a08ff */
[-C--:B------:R-:W-:Y:S01]  /*1710*/  LEA.HI.X.SX32 R193, R0, R27.reuse, 0x1, P3 ;  /* 0x0000001b00c17211 */ /* 0x080fe200018f0eff */
[----:B------:R-:W-:Y:S01]  /*1720*/  IMAD R0, R28, 0x4, R25 ;  /* 0x000000041c007824 */ /* 0x000fe200078e0219 */
[----:B------:R-:W-:Y:S02]  /*1730*/  LEA.HI.X.SX32 R189, R8, R27, 0x1, P4 ;  /* 0x0000001b08bd7211 */ /* 0x000fe400020f0eff */
[----:B------:R-:W-:-:S02]  /*1740*/  LEA R190, P2, R10, R197, 0x1 ;  /* 0x000000c50abe7211 */ /* 0x000fc400078408ff */
[----:B------:R-:W-:Y:S02]  /*1750*/  LEA R194, P4, R12, R197, 0x1 ;  /* 0x000000c50cc27211 */ /* 0x000fe400078808ff */
[-C--:B------:R-:W-:Y:S01]  /*1760*/  LEA.HI.X.SX32 R197, R2, R27.reuse, 0x1, P5 ;  /* 0x0000001b02c57211 */ /* 0x080fe200028f0eff */
[C---:B------:R-:W-:Y:S01]  /*1770*/  IMAD R2, R28.reuse, 0x4, R0 ;  /* 0x000000041c027824 */ /* 0x040fe200078e0200 */
[----:B------:R-:W-:Y:S01]  /*1780*/  IADD3.X R230, R7, UR9, R230, P0, P1 ;  /* 0x0000000907e67c10 */ /* 0x000fe200087e24e6 */
[----:B------:R-:W-:Y:S01]  /*1790*/  UIADD3.X UR9, UR5, 0x40000040, URZ, UP0, !UPT ;  /* 0x4000004005097890 */ /* 0x000fe200087fe43f */
[-C--:B------:R-:W-:Y:S01]  /*17a0*/  LEA R200, P1, R3, R26.reuse, 0x1 ;  /* 0x0000001a03c87211 */ /* 0x080fe200078208ff */
[----:B------:R-:W-:Y:S01]  /*17b0*/  IMAD R6, R28, 0x4, R2 ;  /* 0x000000041c067824 */ /* 0x000fe200078e0202 */
[----:B------:R-:W-:Y:S01]  /*17c0*/  LEA.HI.X.SX32 R191, R10, R27, 0x1, P2 ;  /* 0x0000001b0abf7211 */ /* 0x000fe200010f0eff */
[----:B------:R-:W-:Y:S01]  /*17d0*/  UIADD3.64 UR12, UR8, 0x80, URZ ;  /* 0x00000080080c7897 */ /* 0x000fe2000fffe03f */
[----:B------:R-:W-:Y:S01]  /*17e0*/  LEA R202, P2, R5, R26, 0x1 ;  /* 0x0000001a05ca7211 */ /* 0x000fe200078408ff */
[----:B------:R-:W-:Y:S01]  /*17f0*/  UIADD3.64 UR16, UR8, 0x100, URZ ;  /* 0x0000010008107897 */ /* 0x000fe2000fffe03f */
[----:B------:R-:W-:Y:S01]  /*1800*/  LEA.HI.X.SX32 R201, R3, R230, 0x1, P1 ;  /* 0x000000e603c97211 */ /* 0x000fe200008f0eff */
[C---:B------:R-:W-:Y:S01]  /*1810*/  IMAD R3, R28.reuse, 0x4, R6 ;  /* 0x000000041c037824 */ /* 0x040fe200078e0206 */
[----:B------:R-:W-:Y:S01]  /*1820*/  LEA R198, P0, R9, R26, 0x1 ;  /* 0x0000001a09c67211 */ /* 0x000fe200078008ff */
[----:B------:R-:W-:Y:S01]  /*1830*/  UIADD3.64 UR20, UR8, 0x180, URZ ;  /* 0x0000018008147897 */ /* 0x000fe2000fffe03f */
[-C--:B------:R-:W-:Y:S01]  /*1840*/  LEA.HI.X.SX32 R203, R5, R230.reuse, 0x1, P2 ;  /* 0x000000e605cb7211 */ /* 0x080fe200010f0eff */
[C---:B------:R-:W-:Y:S01]  /*1850*/  IMAD R5, R28.reuse, 0x4, R3 ;  /* 0x000000041c057824 */ /* 0x040fe200078e0203 */
[----:B------:R-:W-:Y:S01]  /*1860*/  LEA.HI.X.SX32 R199, R9, R230, 0x1, P0 ;  /* 0x000000e609c77211 */ /* 0x000fe200000f0eff */
[----:B------:R-:W-:Y:S01]  /*1870*/  UIADD3.64 UR24, UR8, 0x200, URZ ;  /* 0x0000020008187897 */ /* 0x000fe2000fffe03f */
[-C--:B------:R-:W-:Y:S01]  /*1880*/  LEA R204, P0, R11, R26.reuse, 0x1 ;  /* 0x0000001a0bcc7211 */ /* 0x080fe200078008ff */
[C---:B------:R-:W-:Y:S01]  /*1890*/  IMAD R7, R28.reuse, 0x4, R5 ;  /* 0x000000041c077824 */ /* 0x040fe200078e0205 */
[----:B------:R-:W-:Y:S01]  /*18a0*/  LEA R210, P2, R17, R26, 0x1 ;  /* 0x0000001a11d27211 */ /* 0x000fe200078408ff */
[----:B------:R-:W-:Y:S01]  /*18b0*/  UIADD3.64 UR28, UR8, 0x280, URZ ;  /* 0x00000280081c7897 */ /* 0x000fe2000fffe03f */
[----:B------:R-:W-:Y:S01]  /*18c0*/  LEA.HI.X.SX32 R205, R11, R230, 0x1, P0 ;  /* 0x000000e60bcd7211 */ /* 0x000fe200000f0eff */
[C---:B------:R-:W-:Y:S01]  /*18d0*/  IMAD R8, R28.reuse, 0x4, R7 ;  /* 0x000000041c087824 */ /* 0x040fe200078e0207 */
[----:B------:R-:W-:Y:S01]  /*18e0*/  LEA R206, P0, R13, R26, 0x1 ;  /* 0x0000001a0dce7211 */ /* 0x000fe200078008ff */
[----:B------:R-:W-:Y:S01]  /*18f0*/  UIADD3.64 UR32, UR8, 0x300, URZ ;  /* 0x0000030008207897 */ /* 0x000fe2000fffe03f */
[----:B------:R-:W-:Y:S01]  /*1900*/  LEA.HI.X.SX32 R211, R17, R230, 0x1, P2 ;  /* 0x000000e611d37211 */ /* 0x000fe200010f0eff */
[C---:B------:R-:W-:Y:S01]  /*1910*/  IMAD R9, R28.reuse, 0x4, R8 ;  /* 0x000000041c097824 */ /* 0x040fe200078e0208 */
[----:B------:R-:W-:Y:S01]  /*1920*/  LEA R130, P2, R23, R26, 0x1 ;  /* 0x0000001a17827211 */ /* 0x000fe200078408ff */
[----:B------:R-:W-:Y:S01]  /*1930*/  ULDC UR5, c[0x0][0x238] ;  /* 0x00008e0000057ab9 */ /* 0x000fe20000000800 */
[----:B------:R-:W-:Y:S01]  /*1940*/  LEA.HI.X.SX32 R207, R13, R230, 0x1, P0 ;  /* 0x000000e60dcf7211 */ /* 0x000fe200000f0eff */
[----:B------:R-:W-:Y:S01]  /*1950*/  IMAD R10, R28, 0x4, R9 ;  /* 0x000000041c0a7824 */ /* 0x000fe200078e0209 */
[----:B------:R-:W-:-:S02]  /*1960*/  LEA R212, P0, R19, R26, 0x1 ;  /* 0x0000001a13d47211 */ /* 0x000fc400078008ff */
[----:B------:R-:W-:Y:S02]  /*1970*/  LEA.HI.X.SX32 R131, R23, R230, 0x1, P2 ;  /* 0x000000e617837211 */ /* 0x000fe400010f0eff */
[-C--:B------:R-:W-:Y:S02]  /*1980*/  LEA R124, P2, R0, R26.reuse, 0x1 ;  /* 0x0000001a007c7211 */ /* 0x080fe400078408ff */
[----:B------:R-:W-:Y:S02]  /*1990*/  LEA R208, P1, R15, R26, 0x1 ;  /* 0x0000001a0fd07211 */ /* 0x000fe400078208ff */
[----:B------:R-:W-:Y:S02]  /*19a0*/  LEA.HI.X.SX32 R213, R19, R230, 0x1, P0 ;  /* 0x000000e613d57211 */ /* 0x000fe400000f0eff */
[----:B------:R-:W-:Y:S02]  /*19b0*/  LEA R128, P0, R24, R26, 0x1 ;  /* 0x0000001a18807211 */ /* 0x000fe400078008ff */
[-C--:B------:R-:W-:Y:S01]  /*19c0*/  LEA.HI.X.SX32 R125, R0, R230.reuse, 0x1, P2 ;  /* 0x000000e6007d7211 */ /* 0x080fe200010f0eff */
[----:B------:R-:W-:Y:S01]  /*19d0*/  IMAD R0, R28, 0x4, R10 ;  /* 0x000000041c007824 */ /* 0x000fe200078e020a */
[----:B------:R-:W-:-:S02]  /*19e0*/  LEA.HI.X.SX32 R209, R15, R230, 0x1, P1 ;  /* 0x000000e60fd17211 */ /* 0x000fc400008f0eff */
[C---:B------:R-:W-:Y:S01]  /*19f0*/  LEA R132, P1, R21.reuse, R26, 0x1 ;  /* 0x0000001a15847211 */ /* 0x040fe200078208ff */
[----:B------:R-:W-:Y:S01]  /*1a00*/  IMAD R11, R28, 0x4, R0 ;  /* 0x000000041c0b7824 */ /* 0x000fe200078e0200 */
[----:B------:R-:W-:Y:S02]  /*1a10*/  LEA.HI.X.SX32 R129, R24, R230, 0x1, P0 ;  /* 0x000000e618817211 */ /* 0x000fe400000f0eff */
[----:B------:R-:W-:Y:S02]  /*1a20*/  LEA R122, P0, R2, R26, 0x1 ;  /* 0x0000001a027a7211 */ /* 0x000fe400078008ff */
[----:B------:R-:W-:Y:S02]  /*1a30*/  LEA.HI.X.SX32 R133, R21, R230, 0x1, P1 ;  /* 0x000000e615857211 */ /* 0x000fe400008f0eff */
[-C--:B------:R-:W-:Y:S02]  /*1a40*/  LEA R126, P1, R25, R26.reuse, 0x1 ;  /* 0x0000001a197e7211 */ /* 0x080fe400078208ff */
[----:B------:R-:W-:-:S02]  /*1a50*/  LEA R118, P2, R3, R26, 0x1 ;  /* 0x0000001a03767211 */ /* 0x000fc400078408ff */
[-C--:B------:R-:W-:Y:S01]  /*1a60*/  LEA.HI.X.SX32 R123, R2, R230.reuse, 0x1, P0 ;  /* 0x000000e6027b7211 */ /* 0x080fe200000f0eff */
[C---:B------:R-:W-:Y:S01]  /*1a70*/  IMAD R2, R28.reuse, 0x4, R11 ;  /* 0x000000041c027824 */ /* 0x040fe200078e020b */
[-C--:B------:R-:W-:Y:S02]  /*1a80*/  LEA.HI.X.SX32 R127, R25, R230.reuse, 0x1, P1 ;  /* 0x000000e6197f7211 */ /* 0x080fe400008f0eff */
[----:B------:R-:W-:Y:S02]  /*1a90*/  CS2R R24, SRZ ;  /* 0x0000000000187805 */ /* 0x000fe4000001ff00 */
[----:B------:R-:W-:Y:S01]  /*1aa0*/  LEA.HI.X.SX32 R119, R3, R230, 0x1, P2 ;  /* 0x000000e603777211 */ /* 0x000fe200010f0eff */
[----:B------:R-:W-:Y:S01]  /*1ab0*/  IMAD R3, R28, 0x4, R2 ;  /* 0x000000041c037824 */ /* 0x000fe200078e0202 */
[-C--:B------:R-:W-:Y:S02]  /*1ac0*/  LEA R116, P0, R5, R26.reuse, 0x1 ;  /* 0x0000001a05747211 */ /* 0x080fe400078008ff */
[----:B------:R-:W-:-:S02]  /*1ad0*/  LEA R120, P1, R6, R26, 0x1 ;  /* 0x0000001a06787211 */ /* 0x000fc400078208ff */
[----:B------:R-:W-:Y:S02]  /*1ae0*/  LEA R112, P2, R8, R26, 0x1 ;  /* 0x0000001a08707211 */ /* 0x000fe400078408ff */
[-C--:B------:R-:W-:Y:S01]  /*1af0*/  LEA.HI.X.SX32 R117, R5, R230.reuse, 0x1, P0 ;  /* 0x000000e605757211 */ /* 0x080fe200000f0eff */
[----:B------:R-:W-:Y:S01]  /*1b00*/  IMAD R5, R28, 0x4, R3 ;  /* 0x000000041c057824 */ /* 0x000fe200078e0203 */
[----:B------:R-:W-:Y:S02]  /*1b10*/  LEA.HI.X.SX32 R121, R6, R230, 0x1, P1 ;  /* 0x000000e606797211 */ /* 0x000fe400008f0eff */
[----:B------:R-:W-:Y:S01]  /*1b20*/  LEA R114, P1, R7, R26, 0x1 ;  /* 0x0000001a07727211 */ /* 0x000fe200078208ff */
[----:B------:R-:W-:Y:S01]  /*1b30*/  IMAD R6, R28, 0x4, R5 ;  /* 0x000000041c067824 */ /* 0x000fe200078e0205 */
[----:B------:R-:W-:Y:S02]  /*1b40*/  LEA.HI.X.SX32 R113, R8, R230, 0x1, P2 ;  /* 0x000000e608717211 */ /* 0x000fe400010f0eff */
[----:B------:R-:W-:-:S02]  /*1b50*/  LEA R106, P2, R0, R26, 0x1 ;  /* 0x0000001a006a7211 */ /* 0x000fc400078408ff */
[----:B------:R-:W-:Y:S02]  /*1b60*/  LEA.HI.X.SX32 R115, R7, R230, 0x1, P1 ;  /* 0x000000e607737211 */ /* 0x000fe400008f0eff */
[----:B------:R-:W-:Y:S02]  /*1b70*/  LEA R108, P1, R10, R26, 0x1 ;  /* 0x0000001a0a6c7211 */ /* 0x000fe400078208ff */
[-C--:B------:R-:W-:Y:S01]  /*1b80*/  LEA.HI.X.SX32 R107, R0, R230.reuse, 0x1, P2 ;  /* 0x000000e6006b7211 */ /* 0x080fe200010f0eff */
[----:B------:R-:W-:Y:S01]  /*1b90*/  IMAD R0, R28, 0x4, R6 ;  /* 0x000000041c007824 */ /* 0x000fe200078e0206 */
[----:B------:R-:W-:Y:S02]  /*1ba0*/  LEA.HI.X.SX32 R109, R10, R230, 0x1, P1 ;  /* 0x000000e60a6d7211 */ /* 0x000fe400008f0eff */
[-C--:B------:R-:W-:Y:S01]  /*1bb0*/  LEA R102, P1, R2, R26.reuse, 0x1 ;  /* 0x0000001a02667211 */ /* 0x080fe200078208ff */
[----:B------:R-:W-:Y:S01]  /*1bc0*/  IMAD R7, R28, 0x4, R0 ;  /* 0x000000041c077824 */ /* 0x000fe200078e0200 */
[----:B------:R-:W-:-:S02]  /*1bd0*/  LEA R100, P2, R3, R26, 0x1 ;  /* 0x0000001a03647211 */ /* 0x000fc400078408ff */
[-C--:B------:R-:W-:Y:S01]  /*1be0*/  LEA.HI.X.SX32 R103, R2, R230.reuse, 0x1, P1 ;  /* 0x000000e602677211 */ /* 0x080fe200008f0eff */
[----:B------:R-:W-:Y:S01]  /*1bf0*/  IMAD R2, R28, 0x4, R7 ;  /* 0x000000041c027824 */ /* 0x000fe200078e0207 */
[----:B------:R-:W-:Y:S02]  /*1c00*/  LEA.HI.X.SX32 R101, R3, R230, 0x1, P2 ;  /* 0x000000e603657211 */ /* 0x000fe400010f0eff */
[-C--:B------:R-:W-:Y:S01]  /*1c10*/  LEA R94, P2, R0, R26.reuse, 0x1 ;  /* 0x0000001a005e7211 */ /* 0x080fe200078408ff */
[----:B------:R-:W-:Y:S01]  /*1c20*/  IMAD R3, R28, 0x4, R2 ;  /* 0x000000041c037824 */ /* 0x000fe200078e0202 */
[C---:B------:R-:W-:Y:S02]  /*1c30*/  LEA R110, P0, R9.reuse, R26, 0x1 ;  /* 0x0000001a096e7211 */ /* 0x040fe400078008ff */
[-C--:B------:R-:W-:Y:S01]  /*1c40*/  LEA.HI.X.SX32 R95, R0, R230.reuse, 0x1, P2 ;  /* 0x000000e6005f7211 */ /* 0x080fe200010f0eff */
[----:B------:R-:W-:Y:S01]  /*1c50*/  IMAD R0, R28, 0x4, R3 ;  /* 0x000000041c007824 */ /* 0x000fe200078e0203 */
[----:B------:R-:W-:-:S02]  /*1c60*/  LEA.HI.X.SX32 R111, R9, R230, 0x1, P0 ;  /* 0x000000e6096f7211 */ /* 0x000fc400000f0eff */
[----:B------:R-:W-:Y:S02]  /*1c70*/  CS2R R28, SRZ ;  /* 0x00000000001c7805 */ /* 0x000fe4000001ff00 */
[CC--:B------:R-:W-:Y:S02]  /*1c80*/  LEA R104, P0, R11.reuse, R26.reuse, 0x1 ;  /* 0x0000001a0b687211 */ /* 0x0c0fe400078008ff */
[C---:B------:R-:W-:Y:S02]  /*1c90*/  LEA R22, P3, R0.reuse, R26, 0x1 ;  /* 0x0000001a00167211 */ /* 0x040fe400078608ff */
[-C--:B------:R-:W-:Y:S02]  /*1ca0*/  LEA.HI.X.SX32 R105, R11, R230.reuse, 0x1, P0 ;  /* 0x000000e60b697211 */ /* 0x080fe400000f0eff */
[----:B------:R-:W-:Y:S01]  /*1cb0*/  LEA.HI.X.SX32 R23, R0, R230, 0x1, P3 ;  /* 0x000000e600177211 */ /* 0x000fe200018f0eff */
[----:B------:R-:W-:Y:S01]  /*1cc0*/  IMAD.U32 R0, RZ, RZ, UR10 ;  /* 0x0000000aff007e24 */ /* 0x000fe2000f8e00ff */
[----:B------:R-:W-:Y:S01]  /*1cd0*/  USGXT.U32 UR10, UR7, 0xe ;  /* 0x0000000e070a789a */ /* 0x000fe20008000000 */
[-C--:B------:R-:W-:Y:S01]  /*1ce0*/  LEA R98, P0, R5, R26.reuse, 0x1 ;  /* 0x0000001a05627211 */ /* 0x080fe200078008ff */
[----:B------:R-:W-:Y:S01]  /*1cf0*/  IMAD.MOV.U32 R0, RZ, RZ, RZ ;  /* 0x000000ffff007224 */ /* 0x000fe200078e00ff */
[----:B------:R-:W-:-:S02]  /*1d00*/  LEA R96, P1, R6, R26, 0x1 ;  /* 0x0000001a06607211 */ /* 0x000fc400078208ff */
[-C--:B------:R-:W-:Y:S01]  /*1d10*/  LEA.HI.X.SX32 R99, R5, R230.reuse, 0x1, P0 ;  /* 0x000000e605637211 */ /* 0x080fe200000f0eff */
[----:B------:R-:W-:Y:S01]  /*1d20*/  IMAD.U32 R247, RZ, RZ, UR10 ;  /* 0x0000000afff77e24 */ /* 0x000fe2000f8e00ff */
[----:B------:R-:W-:Y:S01]  /*1d30*/  UIADD3 UR10, UP0, UR10, 0x2, URZ ;  /* 0x000000020a0a7890 */ /* 0x000fe2000ff1e03f */
[----:B------:R-:W-:Y:S01]  /*1d40*/  LEA.HI.X.SX32 R97, R6, R230, 0x1, P1 ;  /* 0x000000e606617211 */ /* 0x000fe200008f0eff */
[----:B------:R-:W-:Y:S01]  /*1d50*/  IMAD.MOV.U32 R5, RZ, RZ, 0x3f800000 ;  /* 0x3f800000ff057424 */ /* 0x000fe200078e00ff */
[-C--:B------:R-:W-:Y:S01]  /*1d60*/  LEA R92, P0, R7, R26.reuse, 0x1 ;  /* 0x0000001a075c7211 */ /* 0x080fe200078008ff */
[----:B------:R-:W-:Y:S01]  /*1d70*/  UIADD3.X UR11, UR6, 0x40000040, URZ, UP0, !UPT ;  /* 0x40000040060b7890 */ /* 0x000fe200087fe43f */
[-C--:B------:R-:W-:Y:S01]  /*1d80*/  LEA R90, P1, R2, R26.reuse, 0x1 ;  /* 0x0000001a025a7211 */ /* 0x080fe200078208ff */
[----:B------:R-:W-:Y:S01]  /*1d90*/  IMAD.MOV.U32 R6, RZ, RZ, -0x800000 ;  /* 0xff800000ff067424 */ /* 0x000fe200078e00ff */
[----:B------:R-:W-:Y:S01]  /*1da0*/  LEA R88, P2, R3, R26, 0x1 ;  /* 0x0000001a03587211 */ /* 0x000fe200078408ff */
[----:B------:R-:W-:Y:S01]  /*1db0*/  UIADD3.64 UR6, UR10, 0xfe, URZ ;  /* 0x000000fe0a067897 */ /* 0x000fe2000fffe03f */
[----:B------:R-:W-:Y:S01]  /*1dc0*/  LEA.HI.X.SX32 R195, R12, R27, 0x1, P4 ;  /* 0x0000001b0cc37211 */ /* 0x000fe200020f0eff */
[----:B------:R-:W-:Y:S01]  /*1dd0*/  UIADD3.64 UR36, UR10, 0x100, URZ ;  /* 0x000001000a247897 */ /* 0x000fe2000fffe03f */
[-C--:B------:R-:W-:Y:S01]  /*1de0*/  LEA.HI.X.SX32 R93, R7, R230.reuse, 0x1, P0 ;  /* 0x000000e6075d7211 */ /* 0x080fe200000f0eff */
[----:B------:R-:W-:Y:S01]  /*1df0*/  IMAD.MOV.U32 R7, RZ, RZ, -0x800000 ;  /* 0xff800000ff077424 */ /* 0x000fe200078e00ff */
[-C--:B------:R-:W-:Y:S01]  /*1e00*/  LEA.HI.X.SX32 R91, R2, R230.reuse, 0x1, P1 ;  /* 0x000000e6025b7211 */ /* 0x080fe200008f0eff */
[----:B------:R-:W-:Y:S01]  /*1e10*/  IMAD.U32 R8, RZ, RZ, UR6 ;  /* 0x00000006ff087e24 */ /* 0x000fe2000f8e00ff */
[----:B------:R-:W-:Y:S01]  /*1e20*/  LEA.HI.X.SX32 R89, R3, R230, 0x1, P2 ;  /* 0x000000e603597211 */ /* 0x000fe200010f0eff */
[----:B------:R-:W-:Y:S01]  /*1e30*/  IMAD.U32 R9, RZ, RZ, UR7 ;  /* 0x00000007ff097e24 */ /* 0x000fe2000f8e00ff */
[----:B------:R-:W-:Y:S01]  /*1e40*/  UIADD3.64 UR6, UR10, 0x102, URZ ;  /* 0x000001020a067897 */ /* 0x000fe2000fffe03f */
[----:B------:R-:W-:Y:S01]  /*1e50*/  IMAD.U32 R8, RZ, RZ, UR36 ;  /* 0x00000024ff087e24 */ /* 0x000fe2000f8e00ff */
[----:B------:R-:W-:Y:S01]  /*1e60*/  CS2R R26, SRZ ;  /* 0x00000000001a7805 */ /* 0x000fe2000001ff00 */
[----:B------:R-:W-:Y:S01]  /*1e70*/  IMAD.U32 R9, RZ, RZ, UR37 ;  /* 0x00000025ff097e24 */ /* 0x000fe2000f8e00ff */
[----:B------:R-:W-:Y:S01]  /*1e80*/  UIADD3.64 UR14, UR10, 0x2, URZ ;  /* 0x000000020a0e7897 */ /* 0x000fe2000fffe03f */
[----:B------:R-:W-:Y:S01]  /*1e90*/  IMAD.MOV.U32 R3, RZ, RZ, RZ ;  /* 0x000000ffff037224 */ /* 0x000fe200078e00ff */
[----:B------:R-:W-:Y:S01]  /*1ea0*/  UIADD3.64 UR18, UR10, 0x4, URZ ;  /* 0x000000040a127897 */ /* 0x000fe2000fffe03f */
[----:B------:R-:W-:Y:S01]  /*1eb0*/  IMAD.U32 R8, RZ, RZ, UR6 ;  /* 0x00000006ff087e24 */ /* 0x000fe2000f8e00ff */
[----:B------:R-:W-:Y:S01]  /*1ec0*/  UMOV UR6, URZ ;  /* 0x0000003f00067c82 */ /* 0x000fe20008000000 */
[----:B------:R-:W-:Y:S01]  /*1ed0*/  IMAD.MOV.U32 R2, RZ, RZ, 0x3f800000 ;  /* 0x3f800000ff027424 */ /* 0x000fe200078e00ff */
[----:B------:R-:W-:Y:S01]  /*1ee0*/  UIADD3.64 UR22, UR10, 0x1fe, URZ ;  /* 0x000001fe0a167897 */ /* 0x000fe2000fffe03f */
[----:B------:R-:W-:Y:S01]  /*1ef0*/  IMAD.U32 R9, RZ, RZ, UR7 ;  /* 0x00000007ff097e24 */ /* 0x000fe2000f8e00ff */
[----:B------:R-:W-:Y:S01]  /*1f00*/  UIADD3.64 UR26, UR10, 0x200, URZ ;  /* 0x000002000a1a7897 */ /* 0x000fe2000fffe03f */
[----:B------:R-:W-:Y:S01]  /*1f10*/  IMAD.U32 R134, RZ, RZ, UR6 ;  /* 0x00000006ff867e24 */ /* 0x000fe2000f8e00ff */
[----:B------:R-:W-:-:S02]  /*1f20*/  UIADD3.64 UR30, UR10, 0x202, URZ ;  /* 0x000002020a1e7897 */ /* 0x000fc4000fffe03f */
[----:B------:R-:W-:Y:S02]  /*1f30*/  UIADD3.64 UR34, UR10, 0x204, URZ ;  /* 0x000002040a227897 */ /* 0x000fe4000fffe03f */
[----:B------:R-:W-:Y:S02]  /*1f40*/  UIADD3.64 UR38, UR10, 0x104, URZ ;  /* 0x000001040a267897 */ /* 0x000fe4000fffe03f */
[----:B------:R-:W-:Y:S02]  /*1f50*/  UIADD3.64 UR42, UR10, 0x2fe, URZ ;  /* 0x000002fe0a2a7897 */ /* 0x000fe4000fffe03f */
[----:B------:R-:W-:Y:S02]  /*1f60*/  UIADD3.64 UR46, UR10, 0x300, URZ ;  /* 0x000003000a2e7897 */ /* 0x000fe4000fffe03f */
[----:B------:R-:W-:Y:S02]  /*1f70*/  UIADD3.64 UR50, UR10, 0x302, URZ ;  /* 0x000003020a327897 */ /* 0x000fe4000fffe03f */
[----:B------:R-:W-:-:S12]  /*1f80*/  UIADD3.64 UR54, UR10, 0x304, URZ ;  /* 0x000003040a367897 */ /* 0x000fd8000fffe03f */
.L_x_1:
[----:B------:R-:W-:Y:S01]  /*1f90*/  IMAD.WIDE R14, R3, 0x2, R218 ;  /* 0x00000002030e7825 */ /* 0x000fe200078e02da */
[----:B------:R-:W-:Y:S02]  /*1fa0*/  R2UR UR6, R247 ;  /* 0x00000000f70672ca */ /* 0x000fe400000e0000 */
[----:B------:R-:W-:Y:S01]  /*1fb0*/  MOV R223, UR47 ;  /* 0x0000002f00df7c02 */ /* 0x000fe20008000f00 */
[C---:B------:R-:W-:Y:S01]  /*1fc0*/  IMAD.WIDE R16, R3.reuse, 0x2, R136 ;  /* 0x0000000203107825 */ /* 0x040fe200078e0288 */
[----:B------:R0:W2:Y:S01]  /*1fd0*/  LDG.E.U16 R8, desc[UR60][R14.64] ;  /* 0x0000003c0e087981 */ /* 0x0000a2000c1e1500 */
[----:B------:R-:W-:Y:S02]  /*1fe0*/  MOV R224, UR46 ;  /* 0x0000002e00e07c02 */ /* 0x000fe40008000f00 */
[----:B------:R-:W-:Y:S01]  /*1ff0*/  IMAD.WIDE R60, R3, 0x2, R144 ;  /* 0x00000002033c7825 */ /* 0x000fe200078e0290 */
[----:B------:R1:W3:Y:S01]  /*2000*/  LDG.E.U16 R9, desc[UR60][R16.64] ;  /* 0x0000003c10097981 */ /* 0x0002e2000c1e1500 */
[----:B------:R-:W-:-:S02]  /*2010*/  MOV R221, UR51 ;  /* 0x0000003300dd7c02 */ /* 0x000fc40008000f00 */
[C---:B------:R-:W-:Y:S01]  /*2020*/  IMAD.WIDE R62, R3.reuse, 0x2, R146 ;  /* 0x00000002033e7825 */ /* 0x040fe200078e0292 */
[----:B------:R4:W5:Y:S01]  /*2030*/  LDG.E.U16 R13, desc[UR60][R60.64] ;  /* 0x0000003c3c0d7981 */ /* 0x000962000c1e1500 */
[----:B------:R-:W-:Y:S02]  /*2040*/  MOV R217, UR50 ;  /* 0x0000003200d97c02 */ /* 0x000fe40008000f00 */
[C---:B------:R-:W-:Y:S01]  /*2050*/  IMAD.WIDE R58, R3.reuse, 0x2, R142 ;  /* 0x00000002033a7825 */ /* 0x040fe200078e028e */
[----:B------:R4:W5:Y:S01]  /*2060*/  LDG.E.U16 R56, desc[UR60][R62.64] ;  /* 0x0000003c3e387981 */ /* 0x000962000c1e1500 */
[----:B------:R-:W-:Y:S02]  /*2070*/  MOV R222, UR55 ;  /* 0x0000003700de7c02 */ /* 0x000fe40008000f00 */
[----:B------:R-:W-:Y:S01]  /*2080*/  IMAD.WIDE R18, R3, 0x2, R138 ;  /* 0x0000000203127825 */ /* 0x000fe200078e028a */
[----:B------:R4:W3:Y:S01]  /*2090*/  LDG.E.U16 R12, desc[UR60][R58.64] ;  /* 0x0000003c3a0c7981 */ /* 0x0008e2000c1e1500 */
[----:B------:R-:W-:-:S02]  /*20a0*/  MOV R220, UR54 ;  /* 0x0000003600dc7c02 */ /* 0x000fc40008000f00 */
[C---:B------:R-:W-:Y:S01]  /*20b0*/  IMAD.WIDE R20, R3.reuse, 0x2, R140 ;  /* 0x0000000203147825 */ /* 0x040fe200078e028c */
[----:B------:R-:W5:Y:S03]  /*20c0*/  LDG.E.U16 R10, desc[UR60][R18.64] ;  /* 0x0000003c120a7981 */ /* 0x000f66000c1e1500 */
[C---:B0-----:R-:W-:Y:S01]  /*20d0*/  IMAD.WIDE R14, R3.reuse, 0x2, R148 ;  /* 0x00000002030e7825 */ /* 0x041fe200078e0294 */
[----:B------:R0:W5:Y:S03]  /*20e0*/  LDG.E.U16 R11, desc[UR60][R20.64] ;  /* 0x0000003c140b7981 */ /* 0x000166000c1e1500 */
[C---:B-1----:R-:W-:Y:S01]  /*20f0*/  IMAD.WIDE R16, R3.reuse, 0x2, R150 ;  /* 0x0000000203107825 */ /* 0x042fe200078e0296 */
[----:B------:R-:W5:Y:S03]  /*2100*/  LDG.E.U16 R215, desc[UR60][R14.64] ;  /* 0x0000003c0ed77981 */ /* 0x000f66000c1e1500 */
[C---:B------:R-:W-:Y:S01]  /*2110*/  IMAD.WIDE R68, R3.reuse, 0x2, R156 ;  /* 0x0000000203447825 */ /* 0x040fe200078e029c */
[----:B------:R1:W5:Y:S03]  /*2120*/  LDG.E.U16 R57, desc[UR60][R16.64] ;  /* 0x0000003c10397981 */ /* 0x000366000c1e1500 */
[C---:B----4-:R-:W-:Y:S01]  /*2130*/  IMAD.WIDE R60, R3.reuse, 0x2, R162 ;  /* 0x00000002033c7825 */ /* 0x050fe200078e02a2 */
[----:B------:R4:W5:Y:S03]  /*2140*/  LDG.E.U16 R216, desc[UR60][R68.64] ;  /* 0x0000003c44d87981 */ /* 0x000966000c1e1500 */
[C---:B------:R-:W-:Y:S01]  /*2150*/  IMAD.WIDE R62, R3.reuse, 0x2, R166 ;  /* 0x00000002033e7825 */ /* 0x040fe200078e02a6 */
[----:B------:R4:W5:Y:S03]  /*2160*/  LDG.E.U16 R74, desc[UR60][R60.64] ;  /* 0x0000003c3c4a7981 */ /* 0x000966000c1e1500 */
[C---:B------:R-:W-:Y:S01]  /*2170*/  IMAD.WIDE R64, R3.reuse, 0x2, R152 ;  /* 0x0000000203407825 */ /* 0x040fe200078e0298 */
[----:B------:R4:W5:Y:S03]  /*2180*/  LDG.E.U16 R75, desc[UR60][R62.64] ;  /* 0x0000003c3e4b7981 */ /* 0x000966000c1e1500 */
[C---:B------:R-:W-:Y:S01]  /*2190*/  IMAD.WIDE R66, R3.reuse, 0x2, R154 ;  /* 0x0000000203427825 */ /* 0x040fe200078e029a */
[----:B------:R-:W5:Y:S03]  /*21a0*/  LDG.E.U16 R70, desc[UR60][R64.64] ;  /* 0x0000003c40467981 */ /* 0x000f66000c1e1500 */
[C---:B------:R-:W-:Y:S01]  /*21b0*/  IMAD.WIDE R58, R3.reuse, 0x2, R160 ;  /* 0x00000002033a7825 */ /* 0x040fe200078e02a0 */
[----:B------:R-:W5:Y:S03]  /*21c0*/  LDG.E.U16 R71, desc[UR60][R66.64] ;  /* 0x0000003c42477981 */ /* 0x000f66000c1e1500 */
[C---:B------:R-:W-:Y:S01]  /*21d0*/  IMAD.WIDE R78, R3.reuse, 0x2, R174 ;  /* 0x00000002034e7825 */ /* 0x040fe200078e02ae */
[----:B------:R4:W5:Y:S03]  /*21e0*/  LDG.E.U16 R73, desc[UR60][R58.64] ;  /* 0x0000003c3a497981 */ /* 0x000966000c1e1500 */
[----:B0-----:R-:W-:-:S02]  /*21f0*/  IMAD.WIDE R20, R3, 0x2, R158 ;  /* 0x0000000203147825 */ /* 0x001fc400078e029e */
[----:B------:R-:W5:Y:S02]  /*2200*/  LDG.E.U16 R78, desc[UR60][R78.64] ;  /* 0x0000003c4e4e7981 */ /* 0x000f64000c1e1500 */
[C---:B------:R-:W-:Y:S02]  /*2210*/  IMAD.WIDE R18, R3.reuse, 0x2, R176 ;  /* 0x0000000203127825 */ /* 0x040fe400078e02b0 */
[----:B------:R-:W5:Y:S02]  /*2220*/  LDG.E.U16 R72, desc[UR60][R20.64] ;  /* 0x0000003c14487981 */ /* 0x000f64000c1e1500 */
[C---:B-1----:R-:W-:Y:S02]  /*2230*/  IMAD.WIDE R16, R3.reuse, 0x2, R182 ;  /* 0x0000000203107825 */ /* 0x042fe400078e02b6 */
[----:B------:R-:W5:Y:S02]  /*2240*/  LDG.E.U16 R81, desc[UR60][R18.64] ;  /* 0x0000003c12517981 */ /* 0x000f64000c1e1500 */
[----:B------:R-:W-:-:S02]  /*2250*/  IMAD.WIDE R14, R3, 0x2, R190 ;  /* 0x00000002030e7825 */ /* 0x000fc400078e02be */
[----:B------:R-:W5:Y:S02]  /*2260*/  LDG.E.U16 R82, desc[UR60][R16.64] ;  /* 0x0000003c10527981 */ /* 0x000f64000c1e1500 */
[C---:B----4-:R-:W-:Y:S02]  /*2270*/  IMAD.WIDE R68, R3.reuse, 0x2, R170 ;  /* 0x0000000203447825 */ /* 0x050fe400078e02aa */
[----:B------:R0:W4:Y:S02]  /*2280*/  LDG.E.U16 R83, desc[UR60][R14.64] ;  /* 0x0000003c0e537981 */ /* 0x000124000c1e1500 */
[C---:B------:R-:W-:Y:S02]  /*2290*/  IMAD.WIDE R76, R3.reuse, 0x2, R168 ;  /* 0x00000002034c7825 */ /* 0x040fe400078e02a8 */
[----:B------:R1:W4:Y:S02]  /*22a0*/  LDG.E.U16 R80, desc[UR60][R68.64] ;  /* 0x0000003c44507981 */ /* 0x000324000c1e1500 */
[----:B------:R-:W-:-:S02]  /*22b0*/  IMAD.WIDE R60, R3, 0x2, R184 ;  /* 0x00000002033c7825 */ /* 0x000fc400078e02b8 */
[----:B------:R-:W4:Y:S02]  /*22c0*/  LDG.E.U16 R76, desc[UR60][R76.64] ;  /* 0x0000003c4c4c7981 */ /* 0x000f24000c1e1500 */
[C---:B------:R-:W-:Y:S02]  /*22d0*/  IMAD.WIDE R62, R3.reuse, 0x2, R192 ;  /* 0x00000002033e7825 */ /* 0x040fe400078e02c0 */
[----:B------:R-:W4:Y:S02]  /*22e0*/  LDG.E.U16 R60, desc[UR60][R60.64] ;  /* 0x0000003c3c3c7981 */ /* 0x000f24000c1e1500 */
[C---:B------:R-:W-:Y:S02]  /*22f0*/  IMAD.WIDE R58, R3.reuse, 0x2, R178 ;  /* 0x00000002033a7825 */ /* 0x040fe400078e02b2 */
[----:B------:R-:W4:Y:S02]  /*2300*/  LDG.E.U16 R62, desc[UR60][R62.64] ;  /* 0x0000003c3e3e7981 */ /* 0x000f24000c1e1500 */
[----:B------:R-:W-:-:S02]  /*2310*/  IMAD.WIDE R64, R3, 0x2, R186 ;  /* 0x0000000203407825 */ /* 0x000fc400078e02ba */
[----:B------:R1:W4:Y:S02]  /*2320*/  LDG.E.U16 R58, desc[UR60][R58.64] ;  /* 0x0000003c3a3a7981 */ /* 0x000324000c1e1500 */
[C---:B------:R-:W-:Y:S02]  /*2330*/  IMAD.WIDE R66, R3.reuse, 0x2, R194 ;  /* 0x0000000203427825 */ /* 0x040fe400078e02c2 */
[----:B------:R-:W4:Y:S02]  /*2340*/  LDG.E.U16 R64, desc[UR60][R64.64] ;  /* 0x0000003c40407981 */ /* 0x000f24000c1e1500 */
[C---:B0-----:R-:W-:Y:S02]  /*2350*/  IMAD.WIDE R14, R3.reuse, 0x2, R172 ;  /* 0x00000002030e7825 */ /* 0x041fe400078e02ac */
[----:B------:R-:W4:Y:S02]  /*2360*/  LDG.E.U16 R66, desc[UR60][R66.64] ;  /* 0x0000003c42427981 */ /* 0x000f24000c1e1500 */
[----:B------:R-:W-:-:S02]  /*2370*/  IMAD.WIDE R16, R3, 0x2, R180 ;  /* 0x0000000203107825 */ /* 0x000fc400078e02b4 */
[----:B------:R0:W4:Y:S02]  /*2380*/  LDG.E.U16 R14, desc[UR60][R14.64] ;  /* 0x0000003c0e0e7981 */ /* 0x000124000c1e1500 */
[C---:B------:R-:W-:Y:S02]  /*2390*/  IMAD.WIDE R18, R3.reuse, 0x2, R188 ;  /* 0x0000000203127825 */ /* 0x040fe400078e02bc */
[----:B------:R0:W4:Y:S02]  /*23a0*/  LDG.E.U16 R16, desc[UR60][R16.64] ;  /* 0x0000003c10107981 */ /* 0x000124000c1e1500 */
[C---:B------:R-:W-:Y:S02]  /*23b0*/  IMAD.WIDE R20, R3.reuse, 0x2, R196 ;  /* 0x0000000203147825 */ /* 0x040fe400078e02c4 */
[----:B------:R-:W4:Y:S02]  /*23c0*/  LDG.E.U16 R18, desc[UR60][R18.64] ;  /* 0x0000003c12127981 */ /* 0x000f24000c1e1500 */
[----:B-1----:R-:W-:-:S02]  /*23d0*/  IMAD.WIDE R68, R3, 0x2, R164 ;  /* 0x0000000203447825 */ /* 0x002fc400078e02a4 */
[----:B------:R-:W4:Y:S04]  /*23e0*/  LDG.E.U16 R20, desc[UR60][R20.64] ;  /* 0x0000003c14147981 */ /* 0x000f28000c1e1500 */
[----:B------:R-:W4:Y:S01]  /*23f0*/  LDG.E.U16 R225, desc[UR60][R68.64] ;  /* 0x0000003c44e17981 */ /* 0x000f22000c1e1500 */
[C---:B------:R-:W-:Y:S02]  /*2400*/  LOP3.LUT R59, R249.reuse, 0x80, RZ, 0xc0, !PT ;  /* 0x00000080f93b7812 */ /* 0x040fe400078ec0ff */
[----:B------:R-:W-:Y:S02]  /*2410*/  LOP3.LUT R61, R249, 0x3f, RZ, 0xc0, !PT ;  /* 0x0000003ff93d7812 */ /* 0x000fe400078ec0ff */
[----:B------:R-:W-:-:S03]  /*2420*/  ISETP.NE.U32.AND P0, PT, R59, RZ, PT ;  /* 0x000000ff3b00720c */ /* 0x000fc60003f05070 */
[----:B------:R-:W-:Y:S01]  /*2430*/  IMAD.SHL.U32 R61, R61, 0x2, RZ ;  /* 0x000000023d3d7824 */ /* 0x000fe200078e00ff */
[----:B------:R-:W-:Y:S01]  /*2440*/  SEL R84, RZ, 0x90, !P0 ;  /* 0x00000090ff547807 */ /* 0x000fe20004000000 */
[----:B------:R-:W-:-:S03]  /*2450*/  IMAD.SHL.U32 R59, R249, 0x80, RZ ;  /* 0x00000080f93b7824 */ /* 0x000fc600078e00ff */
[----:B------:R-:W-:-:S04]  /*2460*/  LOP3.LUT R84, R84, R61, RZ, 0x3c, !PT ;  /* 0x0000003d54547212 */ /* 0x000fc800078e3cff */
[----:B------:R-:W-:Y:S01]  /*2470*/  LOP3.LUT R59, R84, 0x2000, R59, 0xf8, !PT ;  /* 0x00002000543b7812 */ /* 0x000fe200078ef83b */
[----:B------:R-:W-:Y:S03]  /*2480*/  BAR.SYNC.DEFER_BLOCKING 0x0 ;  /* 0x0000000000007b1d */ /* 0x000fe60000010000 */
[C---:B0-----:R-:W-:Y:S02]  /*2490*/  LOP3.LUT R15, R59.reuse, 0x20, RZ, 0x3c, !PT ;  /* 0x000000203b0f7812 */ /* 0x041fe400078e3cff */
[C---:B------:R-:W-:Y:S01]  /*24a0*/  LOP3.LUT R17, R59.reuse, 0x40, RZ, 0x3c, !PT ;  /* 0x000000403b117812 */ /* 0x040fe200078e3cff */
[----:B------:R-:W-:Y:S01]  /*24b0*/  UMOV UR58, UR6 ;  /* 0x00000006003a7c82 */ /* 0x000fe20008000000 */
[----:B------:R-:W-:Y:S01]  /*24c0*/  UMOV UR59, 0x40000040 ;  /* 0x40000040003b7882 */ /* 0x000fe20000000000 */
[----:B--2---:R-:W-:Y:S04]  /*24d0*/  STS.U16 [R59+UR4+0x4000], R8 ;  /* 0x004000083b007988 */ /* 0x004fe80008000404 */
[----:B---3--:R-:W-:Y:S04]  /*24e0*/  STS.U16 [R59+UR4+0x4400], R12 ;  /* 0x0044000c3b007988 */ /* 0x008fe80008000404 */
[----:B-----5:R-:W-:Y:S04]  /*24f0*/  STS.U16 [R59+UR4+0x4800], R57 ;  /* 0x004800393b007988 */ /* 0x020fe80008000404 */
[----:B------:R-:W-:Y:S04]  /*2500*/  STS.U16 [R59+UR4+0x5000], R75 ;  /* 0x0050004b3b007988 */ /* 0x000fe80008000404 */
[----:B------:R-:W-:Y:S04]  /*2510*/  STS.U16 [R59+UR4+0x5400], R78 ;  /* 0x0054004e3b007988 */ /* 0x000fe80008000404 */
[----:B------:R-:W-:Y:S04]  /*2520*/  STS.U16 [R59+UR4+0x4c00], R72 ;  /* 0x004c00483b007988 */ /* 0x000fe80008000404 */
[----:B------:R-:W-:Y:S04]  /*2530*/  STS.U16 [R59+UR4+0x5800], R82 ;  /* 0x005800523b007988 */ /* 0x000fe80008000404 */
[----:B----4-:R-:W-:Y:S04]  /*2540*/  STS.U16 [R59+UR4+0x5c00], R83 ;  /* 0x005c00533b007988 */ /* 0x010fe80008000404 */
[----:B------:R0:W-:Y:S04]  /*2550*/  STS.U16 [R15+UR4+0x4100], R9 ;  /* 0x004100090f007988 */ /* 0x0001e80008000404 */
[----:B------:R-:W-:Y:S01]  /*2560*/  STS.U16 [R15+UR4+0x4500], R13 ;  /* 0x0045000d0f007988 */ /* 0x000fe20008000404 */
[----:B0-----:R-:W-:-:S03]  /*2570*/  LOP3.LUT R9, R59, 0x60, RZ, 0x3c, !PT ;  /* 0x000000603b097812 */ /* 0x001fc600078e3cff */
        /* <DEDUP_REMOVED lines=15> */
[----:B------:R-:W-:Y:S04]  /*2670*/  STS.U16 [R9+UR4+0x4700], R215 ;  /* 0x004700d709007988 */ /* 0x000fe80008000404 */
[----:B------:R-:W-:Y:S04]  /*2680*/  STS.U16 [R9+UR4+0x4b00], R216 ;  /* 0x004b00d809007988 */ /* 0x000fe80008000404 */
[----:B------:R-:W-:Y:S04]  /*2690*/  STS.U16 [R9+UR4+0x4f00], R225 ;  /* 0x004f00e109007988 */ /* 0x000fe80008000404 */
[----:B------:R-:W-:Y:S04]  /*26a0*/  STS.U16 [R9+UR4+0x5300], R14 ;  /* 0x0053000e09007988 */ /* 0x000fe80008000404 */
[----:B------:R-:W-:Y:S04]  /*26b0*/  STS.U16 [R9+UR4+0x5700], R16 ;  /* 0x0057001009007988 */ /* 0x000fe80008000404 */
[----:B------:R-:W-:Y:S04]  /*26c0*/  STS.U16 [R9+UR4+0x5b00], R18 ;  /* 0x005b001209007988 */ /* 0x000fe80008000404 */
[----:B------:R2:W-:Y:S01]  /*26d0*/  STS.U16 [R9+UR4+0x5f00], R20 ;  /* 0x005f001409007988 */ /* 0x0005e20008000404 */
[----:B------:R3:W-:Y:S06]  /*26e0*/  MEMBAR.ALL.CTA ;  /* 0x0000000000007992 */ /* 0x0007ec0000008000 */
[----:B---3--:R-:W3:Y:S02]  /*26f0*/  FENCE.VIEW.ASYNC.S ;  /* 0x00000000000073c6 */ /* 0x008ee40000000000 */
[----:B---3--:R-:W-:Y:S06]  /*2700*/  BAR.SYNC.DEFER_BLOCKING 0x0 ;  /* 0x0000000000007b1d */ /* 0x008fec0000010000 */
[----:B0-----:R-:W-:-:S06]  /*2710*/  WARPGROUP.ARRIVE ;  /* 0x00000000000079c5 */ /* 0x001fcc0000000000 */
[----:B------:R-:W-:Y:S04]  /*2720*/  HGMMA.64x32x16.F32.BF16 R72, gdesc[UR56].tnspA, RZ, !UPT ;  /* 0x20600000384879f0 */ /* 0x000fe8000c7018ff */
[----:B------:R-:W-:Y:S04]  /*2730*/  HGMMA.64x32x16.F32.BF16 R72, gdesc[UR8].tnspA, R72 ;  /* 0x20600000084879f0 */ /* 0x000fe80008701848 */
[----:B------:R-:W-:Y:S04]  /*2740*/  HGMMA.64x32x16.F32.BF16 R72, gdesc[UR12].tnspA, R72 ;  /* 0x206000000c4879f0 */ /* 0x000fe80008701848 */
[----:B------:R-:W-:Y:S04]  /*2750*/  HGMMA.64x32x16.F32.BF16 R72, gdesc[UR16].tnspA, R72 ;  /* 0x20600000104879f0 */ /* 0x000fe80008701848 */
[----:B------:R-:W-:Y:S04]  /*2760*/  HGMMA.64x32x16.F32.BF16 R72, gdesc[UR20].tnspA, R72 ;  /* 0x20600000144879f0 */ /* 0x000fe80008701848 */
[----:B------:R-:W-:Y:S01]  /*2770*/  HGMMA.64x32x16.F32.BF16 R72, gdesc[UR24].tnspA, R72 ;  /* 0x20600000184879f0 */ /* 0x000fe20008701848 */
[----:B------:R-:W-:-:S03]  /*2780*/  UIADD3.64 UR46, UR10, 0xfe, URZ ;  /* 0x000000fe0a2e7897 */ /* 0x000fc6000fffe03f */
[----:B------:R-:W-:Y:S01]  /*2790*/  HGMMA.64x32x16.F32.BF16 R72, gdesc[UR28].tnspA, R72 ;  /* 0x206000001c4879f0 */ /* 0x000fe20008701848 */
[----:B------:R-:W-:Y:S01]  /*27a0*/  UMOV UR44, UR56 ;  /* 0x00000038002c7c82 */ /* 0x000fe20008000000 */
[----:B------:R-:W-:Y:S01]  /*27b0*/  UMOV UR45, UR57 ;  /* 0x00000039002d7c82 */ /* 0x000fe20008000000 */
[----:B------:R-:W-:Y:S01]  /*27c0*/  UIADD3.64 UR50, UR10, 0x100, URZ ;  /* 0x000001000a327897 */ /* 0x000fe2000fffe03f */
[----:B------:R-:W-:Y:S04]  /*27d0*/  HGMMA.64x32x16.F32.BF16 R72, gdesc[UR32].tnspA, R72 ;  /* 0x20600000204879f0 */ /* 0x000fe80008701848 */
[----:B------:R-:W-:Y:S01]  /*27e0*/  HGMMA.64x32x16.F32.BF16 R56, gdesc[UR44].tnspA, RZ, !UPT ;  /* 0x206000002c3879f0 */ /* 0x000fe2000c7018ff */
[----:B------:R-:W-:Y:S01]  /*27f0*/  UMOV UR48, UR8 ;  /* 0x0000000800307c82 */ /* 0x000fe20008000000 */
[----:B------:R-:W-:Y:S01]  /*2800*/  UMOV UR49, UR9 ;  /* 0x0000000900317c82 */ /* 0x000fe20008000000 */
[----:B------:R-:W-:Y:S01]  /*2810*/  UIADD3.64 UR54, UR10, 0x102, URZ ;  /* 0x000001020a367897 */ /* 0x000fe2000fffe03f */
[----:B------:R-:W-:Y:S01]  /*2820*/  HGMMA.64x32x16.F32.BF16 R56, gdesc[UR48].tnspA, R56 ;  /* 0x20600000303879f0 */ /* 0x000fe20008701838 */
[----:B------:R-:W-:Y:S01]  /*2830*/  UMOV UR52, UR12 ;  /* 0x0000000c00347c82 */ /* 0x000fe20008000000 */
[----:B------:R-:W-:-:S06]  /*2840*/  UMOV UR53, UR13 ;  /* 0x0000000d00357c82 */ /* 0x000fcc0008000000 */
[----:B------:R-:W-:Y:S01]  /*2850*/  HGMMA.64x32x16.F32.BF16 R56, gdesc[UR52].tnspA, R56 ;  /* 0x20600000343879f0 */ /* 0x000fe20008701838 */
[----:B------:R-:W-:Y:S01]  /*2860*/  UMOV UR36, UR16 ;  /* 0x0000001000247c82 */ /* 0x000fe20008000000 */
[----:B------:R-:W-:Y:S02]  /*2870*/  UMOV UR37, UR17 ;  /* 0x0000001100257c82 */ /* 0x000fe40008000000 */
[----:B------:R-:W-:Y:S01]  /*2880*/  HGMMA.64x32x16.F32.BF16 R56, gdesc[UR36].tnspA, R56 ;  /* 0x20600000243879f0 */ /* 0x000fe20008701838 */
[----:B------:R-:W-:Y:S01]  /*2890*/  UMOV UR40, UR20 ;  /* 0x0000001400287c82 */ /* 0x000fe20008000000 */
[----:B------:R-:W-:Y:S01]  /*28a0*/  UMOV UR41, UR21 ;  /* 0x0000001500297c82 */ /* 0x000fe20008000000 */
[----:B------:R-:W-:Y:S02]  /*28b0*/  R2UR UR47, R223 ;  /* 0x00000000df2f72ca */ /* 0x000fe400000e0000 */
[----:B------:R-:W-:Y:S01]  /*28c0*/  R2UR UR46, R224 ;  /* 0x00000000e02e72ca */ /* 0x000fe200000e0000 */
[----:B------:R-:W-:Y:S01]  /*28d0*/  HGMMA.64x32x16.F32.BF16 R56, gdesc[UR40].tnspA, R56 ;  /* 0x20600000283879f0 */ /* 0x000fe20008701838 */
[----:B------:R-:W-:Y:S01]  /*28e0*/  UMOV UR44, UR24 ;  /* 0x00000018002c7c82 */ /* 0x000fe20008000000 */
[----:B------:R-:W-:Y:S01]  /*28f0*/  UMOV UR45, UR25 ;  /* 0x00000019002d7c82 */ /* 0x000fe20008000000 */
[----:B------:R-:W-:-:S02]  /*2900*/  R2UR UR51, R221 ;  /* 0x00000000dd3372ca */ /* 0x000fc400000e0000 */
[----:B------:R-:W-:-:S07]  /*2910*/  R2UR UR50, R217 ;  /* 0x00000000d93272ca */ /* 0x000fce00000e0000 */
        /* <DEDUP_REMOVED lines=8> */
[----:B------:R-:W-:Y:S02]  /*29a0*/  R2UR UR41, R214 ;  /* 0x00000000d62972ca */ /* 0x000fe400000e0000 */
[----:B------:R-:W-:-:S02]  /*29b0*/  R2UR UR37, R134 ;  /* 0x00000000862572ca */ /* 0x000fc400000e0000 */
[----:B------:R-:W-:-:S09]  /*29c0*/  LOP3.LUT R217, R249, 0x3, RZ, 0xc0, !PT ;  /* 0x00000003f9d97812 */ /* 0x000fd200078ec0ff */
[----:B------:R-:W-:Y:S01]  /*29d0*/  LEA R217, P0, R217, UR41, 0x1 ;  /* 0x00000029d9d97c11 */ /* 0x000fe2000f8008ff */
[----:B------:R-:W-:Y:S03]  /*29e0*/  HGMMA.64x32x16.F32.BF16 R56, gdesc[UR52].tnspA, R56, gsb0 ;  /* 0x20600000343879f0 */ /* 0x000fe60008001838 */
[C---:B-1----:R-:W-:Y:S01]  /*29f0*/  IADD3 R11, P2, R217.reuse, 0x8, RZ ;  /* 0x00000008d90b7810 */ /* 0x042fe20007f5e0ff */
[----:B------:R-:W-:Y:S01]  /*2a00*/  IMAD.X R8, RZ, RZ, UR37, P0 ;  /* 0x00000025ff087e24 */ /* 0x000fe200080e06ff */
[C---:B--2---:R-:W-:Y:S01]  /*2a10*/  IADD3 R9, P5, R217.reuse, 0x9, RZ ;  /* 0x00000009d9097810 */ /* 0x044fe20007fbe0ff */
[----:B------:R-:W-:Y:S02]  /*2a20*/  VIADD R134, R4, 0x8 ;  /* 0x0000000804867836 */ /* 0x000fe40000000000 */
[--C-:B------:R-:W-:Y:S01]  /*2a30*/  IMAD.X R12, RZ, RZ, R8.reuse, P2 ;  /* 0x000000ffff0c7224 */ /* 0x100fe200010e0608 */
[C---:B------:R-:W-:Y:S01]  /*2a40*/  IADD3 R13, P2, R217.reuse, 0x11, RZ ;  /* 0x00000011d90d7810 */ /* 0x040fe20007f5e0ff */
[----:B------:R-:W-:Y:S01]  /*2a50*/  IMAD.X R221, RZ, RZ, R8, P5 ;  /* 0x000000ffffdd7224 */ /* 0x000fe200028e0608 */
[----:B------:R-:W-:-:S03]  /*2a60*/  IADD3 R15, P5, R217, 0x18, RZ ;  /* 0x00000018d90f7810 */ /* 0x000fc60007fbe0ff */
[--C-:B------:R-:W-:Y:S01]  /*2a70*/  IMAD.X R225, RZ, RZ, R8.reuse, P2 ;  /* 0x000000ffffe17224 */ /* 0x100fe200010e0608 */
[CC--:B------:R-:W-:Y:S01]  /*2a80*/  ISETP.GT.U32.AND P2, PT, R217.reuse, R134.reuse, PT ;  /* 0x00000086d900720c */ /* 0x0c0fe20003f44070 */
[----:B------:R-:W-:Y:S01]  /*2a90*/  IMAD.X R227, RZ, RZ, R8, P5 ;  /* 0x000000ffffe37224 */ /* 0x000fe200028e0608 */
[----:B------:R-:W-:Y:S02]  /*2aa0*/  ISETP.GE.U32.AND P5, PT, R217, R134, PT ;  /* 0x00000086d900720c */ /* 0x000fe40003fa6070 */
[-C--:B------:R-:W-:Y:S02]  /*2ab0*/  ISETP.GT.U32.AND P3, PT, R11, R4.reuse, PT ;  /* 0x000000040b00720c */ /* 0x080fe40003f64070 */
[C---:B------:R-:W-:Y:S02]  /*2ac0*/  ISETP.GT.U32.AND P0, PT, R9.reuse, R4, PT ;  /* 0x000000040900720c */ /* 0x040fe40003f04070 */
[----:B------:R-:W-:Y:S02]  /*2ad0*/  ISETP.GT.U32.AND P6, PT, R9, R134, PT ;  /* 0x000000860900720c */ /* 0x000fe40003fc4070 */
[----:B------:R-:W-:-:S02]  /*2ae0*/  IADD3 R17, P1, R217, 0x10, RZ ;  /* 0x00000010d9117810 */ /* 0x000fc40007f3e0ff */
[C---:B------:R-:W-:Y:S02]  /*2af0*/  ISETP.GT.U32.AND.EX P2, PT, R8.reuse, RZ, PT, P2 ;  /* 0x000000ff0800720c */ /* 0x040fe40003f44120 */
[C---:B------:R-:W-:Y:S02]  /*2b00*/  ISETP.GE.U32.AND.EX P5, PT, R8.reuse, RZ, PT, P5 ;  /* 0x000000ff0800720c */ /* 0x040fe40003fa6150 */
[C---:B------:R-:W-:Y:S01]  /*2b10*/  ISETP.GE.U32.AND P4, PT, R217.reuse, R4, PT ;  /* 0x00000004d900720c */ /* 0x040fe20003f86070 */
[----:B------:R-:W-:Y:S01]  /*2b20*/  IMAD.X R223, RZ, RZ, R8, P1 ;  /* 0x000000ffffdf7224 */ /* 0x000fe200008e0608 */
[----:B------:R-:W-:Y:S02]  /*2b30*/  IADD3 R215, P1, R217, 0x19, RZ ;  /* 0x00000019d9d77810 */ /* 0x000fe40007f3e0ff */
[----:B------:R-:W-:Y:S02]  /*2b40*/  ISETP.GE.U32.AND.EX P4, PT, R8, RZ, PT, P4 ;  /* 0x000000ff0800720c */ /* 0x000fe40003f86140 */
[----:B------:R-:W-:-:S02]  /*2b50*/  ISETP.GT.U32.AND.EX P3, PT, R12, RZ, PT, P3 ;  /* 0x000000ff0c00720c */ /* 0x000fc40003f64130 */
[----:B------:R-:W-:Y:S01]  /*2b60*/  ISETP.GT.U32.AND.EX P6, PT, R221, RZ, PT, P6 ;  /* 0x000000ffdd00720c */ /* 0x000fe20003fc4160 */
[----:B------:R-:W-:Y:S01]  /*2b70*/  IMAD.X R229, RZ, RZ, R8, P1 ;  /* 0x000000ffffe57224 */ /* 0x000fe200008e0608 */
[----:B------:R-:W-:Y:S01]  /*2b80*/  ISETP.GT.U32.AND P1, PT, R17, R4, PT ;  /* 0x000000041100720c */ /* 0x000fe20003f24070 */
[----:B------:R-:W-:Y:S02]  /*2b90*/  WARPGROUP.DEPBAR.LE gsb0, 0x0 ;  /* 0x00008000000079c5 */ /* 0x000fe40000010000 */
[----:B------:R-:W-:Y:S01]  /*2ba0*/  FMUL R9, R74, UR5 ;  /* 0x000000054a097c20 */ /* 0x000fe20008400000 */
[----:B------:R-:W-:Y:S01]  /*2bb0*/  FMUL R11, R75, UR5 ;  /* 0x000000054b0b7c20 */ /* 0x000fe20008400000 */
[----:B------:R-:W-:Y:S01]  /*2bc0*/  FMUL R10, R73, UR5 ;  /* 0x00000005490a7c20 */ /* 0x000fe20008400000 */
[----:B------:R-:W-:Y:S02]  /*2bd0*/  FMUL R14, R76, UR5 ;  /* 0x000000054c0e7c20 */ /* 0x000fe40008400000 */
[----:B------:R-:W-:-:S02]  /*2be0*/  FSEL R9, R9, -INF , !P2 ;  /* 0xff80000009097808 */ /* 0x000fc40005000000 */
[----:B------:R-:W-:Y:S02]  /*2bf0*/  FSEL R11, R11, -INF , !P5 ;  /* 0xff8000000b0b7808 */ /* 0x000fe40006800000 */
[C---:B------:R-:W-:Y:S02]  /*2c00*/  ISETP.GT.U32.AND P2, PT, R13.reuse, R4, PT ;  /* 0x000000040d00720c */ /* 0x040fe40003f44070 */
[----:B------:R-:W-:Y:S01]  /*2c10*/  ISETP.GT.U32.AND P5, PT, R13, R134, PT ;  /* 0x000000860d00720c */ /* 0x000fe20003fa4070 */
[----:B------:R-:W-:Y:S01]  /*2c20*/  FMUL R13, R79, UR5 ;  /* 0x000000054f0d7c20 */ /* 0x000fe20008400000 */
[----:B------:R-:W-:Y:S01]  /*2c30*/  FMUL R18, R58, UR5 ;  /* 0x000000053a127c20 */ /* 0x000fe20008400000 */
[----:B------:R-:W-:Y:S01]  /*2c40*/  FMUL R19, R59, UR5 ;  /* 0x000000053b137c20 */ /* 0x000fe20008400000 */
[----:B------:R-:W-:Y:S01]  /*2c50*/  FMUL R58, R66, UR5 ;  /* 0x00000005423a7c20 */ /* 0x000fe20008400000 */
[----:B------:R-:W-:Y:S01]  /*2c60*/  FMUL R59, R67, UR5 ;  /* 0x00000005433b7c20 */ /* 0x000fe20008400000 */
[----:B------:R-:W-:Y:S01]  /*2c70*/  FSEL R10, R10, -INF , !P4 ;  /* 0xff8000000a0a7808 */ /* 0x000fe20006000000 */
[----:B------:R-:W-:Y:S01]  /*2c80*/  IMAD.WIDE R66, R0, 0x2, R198 ;  /* 0x0000000200427825 */ /* 0x000fe200078e02c6 */
[----:B------:R-:W-:-:S02]  /*2c90*/  FSEL R14, R14, -INF , !P3 ;  /* 0xff8000000e0e7808 */ /* 0x000fc40005800000 */
[----:B------:R-:W-:Y:S01]  /*2ca0*/  FSEL R13, R13, -INF , !P6 ;  /* 0xff8000000d0d7808 */ /* 0x000fe20007000000 */
[----:B------:R-:W-:Y:S01]  /*2cb0*/  IMAD.WIDE R74, R0, 0x2, R202 ;  /* 0x00000002004a7825 */ /* 0x000fe200078e02ca */
[----:B------:R-:W-:-:S03]  /*2cc0*/  ISETP.GT.U32.AND P4, PT, R17, R134, PT ;  /* 0x000000861100720c */ /* 0x000fc60003f84070 */
[----:B------:R-:W-:Y:S01]  /*2cd0*/  FMUL R17, R87, UR5 ;  /* 0x0000000557117c20 */ /* 0x000fe20008400000 */
[C---:B------:R-:W-:Y:S01]  /*2ce0*/  ISETP.GT.U32.AND P3, PT, R15.reuse, R4, PT ;  /* 0x000000040f00720c */ /* 0x040fe20003f64070 */
[----:B------:R-:W2:Y:S01]  /*2cf0*/  LDG.E.U16 R66, desc[UR60][R66.64] ;  /* 0x0000003c42427981 */ /* 0x000ea2000c1e1500 */
[----:B------:R-:W-:Y:S01]  /*2d00*/  ISETP.GT.U32.AND P6, PT, R15, R134, PT ;  /* 0x000000860f00720c */ /* 0x000fe20003fc4070 */
[----:B------:R-:W-:Y:S01]  /*2d10*/  FMUL R15, R86, UR5 ;  /* 0x00000005560f7c20 */ /* 0x000fe20008400000 */
[C---:B------:R-:W-:Y:S01]  /*2d20*/  IMAD.WIDE R86, R0.reuse, 0x2, R212 ;  /* 0x0000000200567825 */ /* 0x040fe200078e02d4 */
[----:B------:R-:W3:Y:S04]  /*2d30*/  LDG.E.U16 R67, desc[UR60][R74.64] ;  /* 0x0000003c4a437981 */ /* 0x000ee8000c1e1500 */
[----:B------:R0:W4:Y:S02]  /*2d40*/  LDG.E.U16 R74, desc[UR60][R86.64] ;  /* 0x0000003c564a7981 */ /* 0x000124000c1e1500 */
[----:B0-----:R-:W-:-:S05]  /*2d50*/  IMAD.WIDE R86, R0, 0x2, R128 ;  /* 0x0000000200567825 */ /* 0x001fca00078e0280 */
[----:B------:R0:W5:Y:S02]  /*2d60*/  LDG.E.U16 R220, desc[UR60][R86.64] ;  /* 0x0000003c56dc7981 */ /* 0x000164000c1e1500 */
[----:B0-----:R-:W-:-:S05]  /*2d70*/  IMAD.WIDE R86, R0, 0x2, R120 ;  /* 0x0000000200567825 */ /* 0x001fca00078e0278 */
[----:B------:R0:W4:Y:S01]  /*2d80*/  LDG.E.U16 R224, desc[UR60][R86.64] ;  /* 0x0000003c56e07981 */ /* 0x000122000c1e1500 */
[----:B------:R-:W-:Y:S01]  /*2d90*/  ISETP.GT.U32.AND.EX P6, PT, R227, RZ, PT, P6 ;  /* 0x000000ffe300720c */ /* 0x000fe20003fc4160 */
[----:B0-----:R-:W-:-:S05]  /*2da0*/  IMAD.WIDE R86, R0, 0x2, R114 ;  /* 0x0000000200567825 */ /* 0x001fca00078e0272 */
[----:B------:R0:W4:Y:S01]  /*2db0*/  LDG.E.U16 R230, desc[UR60][R86.64] ;  /* 0x0000003c56e67981 */ /* 0x000122000c1e1500 */
[----:B------:R-:W-:Y:S02]  /*2dc0*/  LOP3.LUT R239, R217, 0x20, RZ, 0xfc, !PT ;  /* 0x00000020d9ef7812 */ /* 0x000fe400078efcff */
[----:B------:R-:W-:Y:S01]  /*2dd0*/  FSEL R15, R15, -INF , !P6 ;  /* 0xff8000000f0f7808 */ /* 0x000fe20007000000 */
[----:B0-----:R-:W-:Y:S01]  /*2de0*/  IMAD.WIDE R86, R0, 0x2, R108 ;  /* 0x0000000200567825 */ /* 0x001fe200078e026c */
[----:B------:R-:W-:-:S04]  /*2df0*/  ISETP.GT.U32.AND P6, PT, R239, R134, PT ;  /* 0x00000086ef00720c */ /* 0x000fc80003fc4070 */
[----:B------:R0:W4:Y:S01]  /*2e00*/  LDG.E.U16 R236, desc[UR60][R86.64] ;  /* 0x0000003c56ec7981 */ /* 0x000122000c1e1500 */
[----:B------:R-:W-:Y:S01]  /*2e10*/  FMUL R12, R82, UR5 ;  /* 0x00000005520c7c20 */ /* 0x000fe20008400000 */
[----:B------:R-:W-:Y:S01]  /*2e20*/  FMUL R16, R83, UR5 ;  /* 0x0000000553107c20 */ /* 0x000fe20008400000 */
[----:B------:R-:W-:Y:S01]  /*2e30*/  ISETP.GT.U32.AND.EX P4, PT, R223, RZ, PT, P4 ;  /* 0x000000ffdf00720c */ /* 0x000fe20003f84140 */
[----:B0-----:R-:W-:Y:S01]  /*2e40*/  IMAD.WIDE R86, R0, 0x2, R102 ;  /* 0x0000000200567825 */ /* 0x001fe200078e0266 */
[----:B------:R-:W-:Y:S02]  /*2e50*/  ISETP.GT.U32.AND.EX P5, PT, R225, RZ, PT, P5 ;  /* 0x000000ffe100720c */ /* 0x000fe40003fa4150 */
[----:B------:R-:W-:Y:S02]  /*2e60*/  ISETP.GT.U32.AND.EX P6, PT, R8, RZ, PT, P6 ;  /* 0x000000ff0800720c */ /* 0x000fe40003fc4160 */
[----:B------:R0:W4:Y:S01]  /*2e70*/  LDG.E.U16 R242, desc[UR60][R86.64] ;  /* 0x0000003c56f27981 */ /* 0x000122000c1e1500 */
[----:B------:R-:W-:-:S02]  /*2e80*/  LOP3.LUT R237, R217, 0x28, RZ, 0xfc, !PT ;  /* 0x00000028d9ed7812 */ /* 0x000fc400078efcff */
[----:B------:R-:W-:Y:S02]  /*2e90*/  FSEL R12, R12, -INF , !P4 ;  /* 0xff8000000c0c7808 */ /* 0x000fe40006000000 */
[----:B------:R-:W-:Y:S01]  /*2ea0*/  FSEL R16, R16, -INF , !P5 ;  /* 0xff80000010107808 */ /* 0x000fe20006800000 */
[----:B0-----:R-:W-:Y:S01]  /*2eb0*/  IMAD.WIDE R86, R0, 0x2, R96 ;  /* 0x0000000200567825 */ /* 0x001fe200078e0260 */
[----:B------:R-:W-:Y:S02]  /*2ec0*/  FSEL R18, R18, -INF , !P6 ;  /* 0xff80000012127808 */ /* 0x000fe40007000000 */
[----:B------:R-:W-:Y:S02]  /*2ed0*/  ISETP.GT.U32.AND P4, PT, R217, R4, PT ;  /* 0x00000004d900720c */ /* 0x000fe40003f84070 */
[-C--:B------:R-:W-:Y:S01]  /*2ee0*/  ISETP.GT.U32.AND P5, PT, R215, R134.reuse, PT ;  /* 0x00000086d700720c */ /* 0x080fe20003fa4070 */
[----:B------:R0:W4:Y:S01]  /*2ef0*/  LDG.E.U16 R248, desc[UR60][R86.64] ;  /* 0x0000003c56f87981 */ /* 0x000122000c1e1500 */
[----:B------:R-:W-:Y:S01]  /*2f00*/  ISETP.GT.U32.AND P6, PT, R237, R134, PT ;  /* 0x00000086ed00720c */ /* 0x000fe20003fc4070 */
[----:B------:R-:W-:Y:S01]  /*2f10*/  FMUL R20, R62, UR5 ;  /* 0x000000053e147c20 */ /* 0x000fe20008400000 */
[----:B------:R-:W-:Y:S01]  /*2f20*/  FMUL R78, R78, UR5 ;  /* 0x000000054e4e7c20 */ /* 0x000fe20008400000 */
[----:B------:R-:W-:-:S02]  /*2f30*/  ISETP.GT.U32.AND.EX P5, PT, R229, RZ, PT, P5 ;  /* 0x000000ffe500720c */ /* 0x000fc40003fa4150 */
[----:B------:R-:W-:Y:S01]  /*2f40*/  ISETP.GT.U32.AND.EX P6, PT, R8, RZ, PT, P6 ;  /* 0x000000ff0800720c */ /* 0x000fe20003fc4160 */
[----:B0-----:R-:W-:Y:S01]  /*2f50*/  IMAD.WIDE R86, R0, 0x2, R90 ;  /* 0x0000000200567825 */ /* 0x001fe200078e025a */
[----:B------:R-:W-:Y:S02]  /*2f60*/  ISETP.GT.U32.AND.EX P4, PT, R8, RZ, PT, P4 ;  /* 0x000000ff0800720c */ /* 0x000fe40003f84140 */
[C---:B------:R-:W-:Y:S02]  /*2f70*/  LOP3.LUT R241, R217.reuse, 0x21, RZ, 0xfc, !PT ;  /* 0x00000021d9f17812 */ /* 0x040fe400078efcff */
[----:B------:R-:W-:Y:S01]  /*2f80*/  LOP3.LUT R235, R217, 0x30, RZ, 0xfc, !PT ;  /* 0x00000030d9eb7812 */ /* 0x000fe200078efcff */
[----:B------:R0:W4:Y:S01]  /*2f90*/  LDG.E.U16 R86, desc[UR60][R86.64] ;  /* 0x0000003c56567981 */ /* 0x000122000c1e1500 */
[----:B------:R-:W-:Y:S02]  /*2fa0*/  FSEL R17, R17, -INF , !P5 ;  /* 0xff80000011117808 */ /* 0x000fe40006800000 */
[----:B------:R-:W-:-:S02]  /*2fb0*/  FSEL R20, R20, -INF , !P6 ;  /* 0xff80000014147808 */ /* 0x000fc40007000000 */
[----:B------:R-:W-:Y:S02]  /*2fc0*/  FSEL R78, R78, -INF , !P4 ;  /* 0xff8000004e4e7808 */ /* 0x000fe40006000000 */
[-C--:B------:R-:W-:Y:S02]  /*2fd0*/  ISETP.GT.U32.AND P5, PT, R241, R134.reuse, PT ;  /* 0x00000086f100720c */ /* 0x080fe40003fa4070 */
[----:B------:R-:W-:Y:S02]  /*2fe0*/  ISETP.GT.U32.AND P6, PT, R235, R134, PT ;  /* 0x00000086eb00720c */ /* 0x000fe40003fc4070 */
[----:B0-----:R-:W-:Y:S02]  /*2ff0*/  FMNMX R87, R9, R11, !PT ;  /* 0x0000000b09577209 */ /* 0x001fe40007800000 */
[----:B------:R-:W-:Y:S02]  /*3000*/  ISETP.GT.U32.AND.EX P5, PT, R8, RZ, PT, P5 ;  /* 0x000000ff0800720c */ /* 0x000fe40003fa4150 */
[----:B------:R-:W-:-:S02]  /*3010*/  FMNMX R87, R78, R87, !PT ;  /* 0x000000574e577209 */ /* 0x000fc40007800000 */
[----:B------:R-:W-:Y:S02]  /*3020*/  ISETP.GT.U32.AND.EX P6, PT, R8, RZ, PT, P6 ;  /* 0x000000ff0800720c */ /* 0x000fe40003fc4160 */
[C---:B------:R-:W-:Y:S02]  /*3030*/  LOP3.LUT R243, R217.reuse, 0x29, RZ, 0xfc, !PT ;  /* 0x00000029d9f37812 */ /* 0x040fe400078efcff */
[----:B------:R-:W-:Y:S02]  /*3040*/  LOP3.LUT R233, R217, 0x38, RZ, 0xfc, !PT ;  /* 0x00000038d9e97812 */ /* 0x000fe400078efcff */
[----:B------:R-:W-:Y:S02]  /*3050*/  FMNMX R87, R13, R87, !PT ;  /* 0x000000570d577209 */ /* 0x000fe40007800000 */
[----:B------:R-:W-:Y:S02]  /*3060*/  FSEL R19, R19, -INF , !P5 ;  /* 0xff80000013137808 */ /* 0x000fe40006800000 */
[----:B------:R-:W-:-:S02]  /*3070*/  FSEL R58, R58, -INF , !P6 ;  /* 0xff8000003a3a7808 */ /* 0x000fc40007000000 */
[-C--:B------:R-:W-:Y:S02]  /*3080*/  ISETP.GT.U32.AND P5, PT, R243, R134.reuse, PT ;  /* 0x00000086f300720c */ /* 0x080fe40003fa4070 */
[----:B------:R-:W-:Y:S01]  /*3090*/  ISETP.GT.U32.AND P6, PT, R233, R134, PT ;  /* 0x00000086e900720c */ /* 0x000fe20003fc4070 */
[----:B------:R-:W-:Y:S01]  /*30a0*/  FMUL R21, R63, UR5 ;  /* 0x000000053f157c20 */ /* 0x000fe20008400000 */
[----:B------:R-:W-:Y:S01]  /*30b0*/  FMNMX R87, R12, R87, !PT ;  /* 0x000000570c577209 */ /* 0x000fe20007800000 */
[----:B------:R-:W-:Y:S01]  /*30c0*/  FMUL R62, R70, UR5 ;  /* 0x00000005463e7c20 */ /* 0x000fe20008400000 */
[----:B------:R-:W-:Y:S02]  /*30d0*/  LOP3.LUT R245, R217, 0x31, RZ, 0xfc, !PT ;  /* 0x00000031d9f57812 */ /* 0x000fe400078efcff */
[C---:B------:R-:W-:Y:S02]  /*30e0*/  ISETP.GT.U32.AND.EX P5, PT, R8.reuse, RZ, PT, P5 ;  /* 0x000000ff0800720c */ /* 0x040fe40003fa4150 */
[----:B------:R-:W-:-:S02]  /*30f0*/  ISETP.GT.U32.AND.EX P6, PT, R8, RZ, PT, P6 ;  /* 0x000000ff0800720c */ /* 0x000fc40003fc4160 */
[----:B------:R-:W-:Y:S02]  /*3100*/  LOP3.LUT R217, R217, 0x39, RZ, 0xfc, !PT ;  /* 0x00000039d9d97812 */ /* 0x000fe400078efcff */
[----:B------:R-:W-:Y:S01]  /*3110*/  FMNMX R87, R16, R87, !PT ;  /* 0x0000005710577209 */ /* 0x000fe20007800000 */
[----:B------:R-:W-:Y:S01]  /*3120*/  IMAD.WIDE R82, R0, 0x2, R200 ;  /* 0x0000000200527825 */ /* 0x000fe200078e02c8 */
[----:B------:R-:W-:Y:S02]  /*3130*/  FSEL R21, R21, -INF , !P5 ;  /* 0xff80000015157808 */ /* 0x000fe40006800000 */
[----:B------:R-:W-:Y:S01]  /*3140*/  FSEL R62, R62, -INF , !P6 ;  /* 0xff8000003e3e7808 */ /* 0x000fe20007000000 */
[----:B------:R-:W-:Y:S01]  /*3150*/  FMUL R63, R71, UR5 ;  /* 0x00000005473f7c20 */ /* 0x000fe20008400000 */
[-C--:B------:R-:W-:Y:S01]  /*3160*/  ISETP.GT.U32.AND P5, PT, R245, R134.reuse, PT ;  /* 0x00000086f500720c */ /* 0x080fe20003fa4070 */
[----:B------:R0:W4:Y:S01]  /*3170*/  LDG.E.U16 R79, desc[UR60][R82.64] ;  /* 0x0000003c524f7981 */ /* 0x000122000c1e1500 */
[----:B------:R-:W-:Y:S01]  /*3180*/  ISETP.GT.U32.AND P6, PT, R217, R134, PT ;  /* 0x00000086d900720c */ /* 0x000fe20003fc4070 */
[----:B------:R-:W-:Y:S01]  /*3190*/  IMAD.WIDE R70, R0, 0x2, R204 ;  /* 0x0000000200467825 */ /* 0x000fe200078e02cc */
[----:B------:R-:W-:-:S02]  /*31a0*/  FMNMX R87, R15, R87, !PT ;  /* 0x000000570f577209 */ /* 0x000fc40007800000 */
[C---:B------:R-:W-:Y:S02]  /*31b0*/  ISETP.GT.U32.AND.EX P5, PT, R8.reuse, RZ, PT, P5 ;  /* 0x000000ff0800720c */ /* 0x040fe40003fa4150 */
[----:B------:R-:W-:Y:S01]  /*31c0*/  ISETP.GT.U32.AND.EX P6, PT, R8, RZ, PT, P6 ;  /* 0x000000ff0800720c */ /* 0x000fe20003fc4160 */
[----:B------:R1:W4:Y:S01]  /*31d0*/  LDG.E.U16 R75, desc[UR60][R70.64] ;  /* 0x0000003c464b7981 */ /* 0x000322000c1e1500 */
[----:B------:R-:W-:Y:S01]  /*31e0*/  FMNMX R87, R17, R87, !PT ;  /* 0x0000005711577209 */ /* 0x000fe20007800000 */
[C---:B0-----:R-:W-:Y:S01]  /*31f0*/  IMAD.WIDE R82, R0.reuse, 0x2, R132 ;  /* 0x0000000200527825 */ /* 0x041fe200078e0284 */
[----:B------:R-:W-:Y:S02]  /*3200*/  FSEL R59, R59, -INF , !P5 ;  /* 0xff8000003b3b7808 */ /* 0x000fe40006800000 */
[----:B------:R-:W-:Y:S02]  /*3210*/  FSEL R63, R63, -INF , !P6 ;  /* 0xff8000003f3f7808 */ /* 0x000fe40007000000 */
[-C--:B------:R-:W-:Y:S01]  /*3220*/  ISETP.GT.U32.AND P5, PT, R215, R4.reuse, PT ;  /* 0x00000004d700720c */ /* 0x080fe20003fa4070 */
[----:B------:R-:W-:Y:S01]  /*3230*/  IMAD.WIDE R214, R0, 0x2, R210 ;  /* 0x0000000200d67825 */ /* 0x000fe200078e02d2 */
[----:B------:R-:W-:Y:S01]  /*3240*/  ISETP.GT.U32.AND P6, PT, R217, R4, PT ;  /* 0x00000004d900720c */ /* 0x000fe20003fc4070 */
[----:B------:R0:W5:Y:S01]  /*3250*/  LDG.E.U16 R73, desc[UR60][R82.64] ;  /* 0x0000003c52497981 */ /* 0x000162000c1e1500 */
[----:B------:R-:W-:Y:S01]  /*3260*/  FMNMX R87, R18, R87, !PT ;  /* 0x0000005712577209 */ /* 0x000fe20007800000 */
[----:B-1----:R-:W-:-:S04]  /*3270*/  IMAD.WIDE R70, R0, 0x2, R206 ;  /* 0x0000000200467825 */ /* 0x002fc800078e02ce */
[C---:B------:R-:W-:Y:S01]  /*3280*/  IMAD.WIDE R216, R0.reuse, 0x2, R208 ;  /* 0x0000000200d87825 */ /* 0x040fe200078e02d0 */
[----:B------:R-:W-:Y:S01]  /*3290*/  FMNMX R87, R19, R87, !PT ;  /* 0x0000005713577209 */ /* 0x000fe20007800000 */
[----:B------:R-:W4:Y:S02]  /*32a0*/  LDG.E.U16 R70, desc[UR60][R70.64] ;  /* 0x0000003c46467981 */ /* 0x000f24000c1e1500 */
[----:B0-----:R-:W-:Y:S02]  /*32b0*/  IMAD.WIDE R82, R0, 0x2, R130 ;  /* 0x0000000200527825 */ /* 0x001fe400078e0282 */
[----:B------:R0:W5:Y:S01]  /*32c0*/  LDG.E.U16 R76, desc[UR60][R216.64] ;  /* 0x0000003cd84c7981 */ /* 0x000162000c1e1500 */
[----:B------:R-:W-:-:S03]  /*32d0*/  FMNMX R87, R20, R87, !PT ;  /* 0x0000005714577209 */ /* 0x000fc60007800000 */
[----:B------:R1:W5:Y:S04]  /*32e0*/  LDG.E.U16 R134, desc[UR60][R82.64] ;  /* 0x0000003c52867981 */ /* 0x000368000c1e1500 */
[----:B------:R1:W5:Y:S01]  /*32f0*/  LDG.E.U16 R71, desc[UR60][R214.64] ;  /* 0x0000003cd6477981 */ /* 0x000362000c1e1500 */
[----:B0-----:R-:W-:Y:S01]  /*3300*/  IMAD.WIDE R216, R0, 0x2, R124 ;  /* 0x0000000200d87825 */ /* 0x001fe200078e027c */
[----:B------:R-:W-:-:S03]  /*3310*/  FMNMX R87, R21, R87, !PT ;  /* 0x0000005715577209 */ /* 0x000fc60007800000 */
[C---:B-1----:R-:W-:Y:S02]  /*3320*/  IMAD.WIDE R82, R0.reuse, 0x2, R122 ;  /* 0x0000000200527825 */ /* 0x042fe400078e027a */
[----:B------:R-:W5:Y:S02]  /*3330*/  LDG.E.U16 R216, desc[UR60][R216.64] ;  /* 0x0000003cd8d87981 */ /* 0x000f64000c1e1500 */
[----:B------:R-:W-:Y:S01]  /*3340*/  IMAD.WIDE R214, R0, 0x2, R126 ;  /* 0x0000000200d67825 */ /* 0x000fe200078e027e */
[----:B------:R-:W-:-:S04]  /*3350*/  FMNMX R87, R58, R87, !PT ;  /* 0x000000573a577209 */ /* 0x000fc80007800000 */
[----:B------:R0:W5:Y:S04]  /*3360*/  LDG.E.U16 R222, desc[UR60][R214.64] ;  /* 0x0000003cd6de7981 */ /* 0x000168000c1e1500 */
[----:B------:R1:W5:Y:S01]  /*3370*/  LDG.E.U16 R217, desc[UR60][R82.64] ;  /* 0x0000003c52d97981 */ /* 0x000362000c1e1500 */
[----:B0-----:R-:W-:-:S04]  /*3380*/  IMAD.WIDE R214, R0, 0x2, R118 ;  /* 0x0000000200d67825 */ /* 0x001fc800078e0276 */
[----:B-1----:R-:W-:Y:S01]  /*3390*/  IMAD.WIDE R82, R0, 0x2, R116 ;  /* 0x0000000200527825 */ /* 0x002fe200078e0274 */
[----:B------:R0:W5:Y:S01]  /*33a0*/  LDG.E.U16 R226, desc[UR60][R214.64] ;  /* 0x0000003cd6e27981 */ /* 0x000162000c1e1500 */
[----:B------:R-:W-:-:S03]  /*33b0*/  FMNMX R87, R59, R87, !PT ;  /* 0x000000573b577209 */ /* 0x000fc60007800000 */
[----:B------:R1:W5:Y:S01]  /*33c0*/  LDG.E.U16 R228, desc[UR60][R82.64] ;  /* 0x0000003c52e47981 */ /* 0x000362000c1e1500 */
[----:B------:R-:W-:Y:S01]  /*33d0*/  FMNMX R87, R62, R87, !PT ;  /* 0x000000573e577209 */ /* 0x000fe20007800000 */
[----:B0-----:R-:W-:-:S04]  /*33e0*/  IMAD.WIDE R214, R0, 0x2, R112 ;  /* 0x0000000200d67825 */ /* 0x001fc800078e0270 */
[----:B-1----:R-:W-:Y:S01]  /*33f0*/  IMAD.WIDE R82, R0, 0x2, R110 ;  /* 0x0000000200527825 */ /* 0x002fe200078e026e */
[----:B------:R0:W5:Y:S01]  /*3400*/  LDG.E.U16 R232, desc[UR60][R214.64] ;  /* 0x0000003cd6e87981 */ /* 0x000162000c1e1500 */
[----:B------:R-:W-:-:S03]  /*3410*/  FMNMX R87, R63, R87, !PT ;  /* 0x000000573f577209 */ /* 0x000fc60007800000 */
[----:B------:R1:W5:Y:S01]  /*3420*/  LDG.E.U16 R234, desc[UR60][R82.64] ;  /* 0x0000003c52ea7981 */ /* 0x000362000c1e1500 */
[----:B0-----:R-:W-:-:S04]  /*3430*/  IMAD.WIDE R214, R0, 0x2, R106 ;  /* 0x0000000200d67825 */ /* 0x001fc800078e026a */
[----:B-1----:R-:W-:Y:S01]  /*3440*/  IMAD.WIDE R82, R0, 0x2, R104 ;  /* 0x0000000200527825 */ /* 0x002fe200078e0268 */
[----:B------:R0:W5:Y:S01]  /*3450*/  LDG.E.U16 R238, desc[UR60][R214.64] ;  /* 0x0000003cd6ee7981 */ /* 0x000162000c1e1500 */
[----:B------:R-:W-:-:S03]  /*3460*/  ISETP.GT.U32.AND.EX P0, PT, R221, RZ, PT, P0 ;  /* 0x000000ffdd00720c */ /* 0x000fc60003f04100 */
[----:B------:R1:W5:Y:S04]  /*3470*/  LDG.E.U16 R240, desc[UR60][R82.64] ;  /* 0x0000003c52f07981 */ /* 0x000368000c1e1500 */
[----:B------:R-:W2:Y:S01]  /*3480*/  SHFL.BFLY PT, R221, R87, 0x2, 0x1f ;  /* 0x0c401f0057dd7f89 */ /* 0x000ea200000e0000 */
[----:B0-----:R-:W-:-:S04]  /*3490*/  IMAD.WIDE R214, R0, 0x2, R100 ;  /* 0x0000000200d67825 */ /* 0x001fc800078e0264 */
[C---:B-1----:R-:W-:Y:S01]  /*34a0*/  IMAD.WIDE R82, R0.reuse, 0x2, R98 ;  /* 0x0000000200527825 */ /* 0x042fe200078e0262 */
[----:B------:R0:W5:Y:S04]  /*34b0*/  LDG.E.U16 R244, desc[UR60][R214.64] ;  /* 0x0000003cd6f47981 */ /* 0x000168000c1e1500 */
[----:B------:R1:W5:Y:S01]  /*34c0*/  LDG.E.U16 R246, desc[UR60][R82.64] ;  /* 0x0000003c52f67981 */ /* 0x000362000c1e1500 */
[----:B0-----:R-:W-:-:S04]  /*34d0*/  IMAD.WIDE R214, R0, 0x2, R94 ;  /* 0x0000000200d67825 */ /* 0x001fc800078e025e */
[C---:B-1----:R-:W-:Y:S02]  /*34e0*/  IMAD.WIDE R82, R0.reuse, 0x2, R92 ;  /* 0x0000000200527825 */ /* 0x042fe400078e025c */
[----:B------:R-:W5:Y:S02]  /*34f0*/  LDG.E.U16 R214, desc[UR60][R214.64] ;  /* 0x0000003cd6d67981 */ /* 0x000f64000c1e1500 */
[----:B------:R-:W-:Y:S02]  /*3500*/  FMUL R81, R81, UR5 ;  /* 0x0000000551517c20 */ /* 0x000fe40008400000 */
[----:B------:R0:W5:Y:S01]  /*3510*/  LDG.E.U16 R215, desc[UR60][R82.64] ;  /* 0x0000003c52d77981 */ /* 0x000162000c1e1500 */
[----:B------:R-:W-:Y:S01]  /*3520*/  ISETP.GT.U32.AND.EX P2, PT, R225, RZ, PT, P2 ;  /* 0x000000ffe100720c */ /* 0x000fe20003f44120 */
[----:B0-----:R-:W-:-:S06]  /*3530*/  IMAD.WIDE R82, R0, 0x2, R88 ;  /* 0x0000000200527825 */ /* 0x001fcc00078e0258 */
[----:B------:R0:W5:Y:S01]  /*3540*/  LDG.E.U16 R82, desc[UR60][R82.64] ;  /* 0x0000003c52527981 */ /* 0x000162000c1e1500 */
[----:B--2---:R-:W-:Y:S02]  /*3550*/  FMNMX R221, R87, R221, !PT ;  /* 0x000000dd57dd7209 */ /* 0x004fe40007800000 */
[----:B------:R-:W-:Y:S01]  /*3560*/  FSEL R87, R81, -INF , !P2 ;  /* 0xff80000051577808 */ /* 0x000fe20005000000 */
[----:B0-----:R-:W-:Y:S01]  /*3570*/  FMUL R83, R77, UR5 ;  /* 0x000000054d537c20 */ /* 0x001fe20008400000 */
[----:B------:R-:W-:-:S04]  /*3580*/  FMUL R77, R72, UR5 ;  /* 0x00000005484d7c20 */ /* 0x000fc80008400000 */
[----:B------:R-:W-:Y:S01]  /*3590*/  FSEL R72, R83, -INF , !P0 ;  /* 0xff80000053487808 */ /* 0x000fe20004000000 */
[----:B------:R-:W-:Y:S01]  /*35a0*/  FMUL R83, R80, UR5 ;  /* 0x0000000550537c20 */ /* 0x000fe20008400000 */
[----:B------:R-:W-:-:S06]  /*35b0*/  IMAD.WIDE R80, R0, 0x2, R22 ;  /* 0x0000000200507825 */ /* 0x000fcc00078e0216 */
[----:B------:R0:W2:Y:S01]  /*35c0*/  LDG.E.U16 R80, desc[UR60][R80.64] ;  /* 0x0000003c50507981 */ /* 0x0000a2000c1e1500 */
[----:B------:R-:W-:-:S03]  /*35d0*/  ISETP.GT.U32.AND.EX P1, PT, R223, RZ, PT, P1 ;  /* 0x000000ffdf00720c */ /* 0x000fc60003f24110 */
[----:B------:R-:W1:Y:S01]  /*35e0*/  SHFL.BFLY PT, R223, R221, 0x1, 0x1f ;  /* 0x0c201f00dddf7f89 */ /* 0x000e6200000e0000 */
[----:B------:R-:W-:-:S04]  /*35f0*/  FSEL R77, R77, -INF , !P4 ;  /* 0xff8000004d4d7808 */ /* 0x000fc80006000000 */
[----:B------:R-:W-:Y:S02]  /*3600*/  FMNMX R225, R77, R10, !PT ;  /* 0x0000000a4de17209 */ /* 0x000fe40007800000 */
[----:B------:R-:W-:Y:S02]  /*3610*/  ISETP.GT.U32.AND P2, PT, R239, R4, PT ;  /* 0x00000004ef00720c */ /* 0x000fe40003f44070 */
[----:B------:R-:W-:Y:S01]  /*3620*/  FMNMX R225, R14, R225, !PT ;  /* 0x000000e10ee17209 */ /* 0x000fe20007800000 */
[----:B------:R-:W-:Y:S01]  /*3630*/  FMUL R84, R84, UR5 ;  /* 0x0000000554547c20 */ /* 0x000fe20008400000 */
[----:B------:R-:W-:Y:S01]  /*3640*/  FMUL R85, R85, UR5 ;  /* 0x0000000555557c20 */ /* 0x000fe20008400000 */
[----:B------:R-:W-:Y:S01]  /*3650*/  FMUL R56, R56, UR5 ;  /* 0x0000000538387c20 */ /* 0x000fe20008400000 */
[----:B------:R-:W-:Y:S02]  /*3660*/  FSEL R83, R83, -INF , !P1 ;  /* 0xff80000053537808 */ /* 0x000fe40004800000 */
[----:B------:R-:W-:-:S02]  /*3670*/  ISETP.GT.U32.AND.EX P3, PT, R227, RZ, PT, P3 ;  /* 0x000000ffe300720c */ /* 0x000fc40003f64130 */
[----:B------:R-:W-:Y:S02]  /*3680*/  ISETP.GT.U32.AND.EX P5, PT, R229, RZ, PT, P5 ;  /* 0x000000ffe500720c */ /* 0x000fe40003fa4150 */
[----:B------:R-:W-:Y:S02]  /*3690*/  ISETP.GT.U32.AND.EX P2, PT, R8, RZ, PT, P2 ;  /* 0x000000ff0800720c */ /* 0x000fe40003f44120 */
[----:B------:R-:W-:Y:S02]  /*36a0*/  FMNMX R225, R72, R225, !PT ;  /* 0x000000e148e17209 */ /* 0x000fe40007800000 */
[----:B------:R-:W-:Y:S02]  /*36b0*/  FSEL R84, R84, -INF , !P3 ;  /* 0xff80000054547808 */ /* 0x000fe40005800000 */
[----:B------:R-:W-:Y:S02]  /*36c0*/  FSEL R85, R85, -INF , !P5 ;  /* 0xff80000055557808 */ /* 0x000fe40006800000 */
[----:B------:R-:W-:-:S02]  /*36d0*/  FSEL R56, R56, -INF , !P2 ;  /* 0xff80000038387808 */ /* 0x000fc40005000000 */
[----:B------:R-:W-:Y:S02]  /*36e0*/  FMNMX R225, R83, R225, !PT ;  /* 0x000000e153e17209 */ /* 0x000fe40007800000 */
[-C--:B------:R-:W-:Y:S02]  /*36f0*/  ISETP.GT.U32.AND P0, PT, R233, R4.reuse, PT ;  /* 0x00000004e900720c */ /* 0x080fe40003f04070 */
[-C--:B------:R-:W-:Y:S02]  /*3700*/  ISETP.GT.U32.AND P4, PT, R245, R4.reuse, PT ;  /* 0x00000004f500720c */ /* 0x080fe40003f84070 */
[-C--:B------:R-:W-:Y:S02]  /*3710*/  ISETP.GT.U32.AND P1, PT, R235, R4.reuse, PT ;  /* 0x00000004eb00720c */ /* 0x080fe40003f24070 */
[-C--:B------:R-:W-:Y:S02]  /*3720*/  ISETP.GT.U32.AND P3, PT, R243, R4.reuse, PT ;  /* 0x00000004f300720c */ /* 0x080fe40003f64070 */
[----:B------:R-:W-:-:S02]  /*3730*/  ISETP.GT.U32.AND P5, PT, R237, R4, PT ;  /* 0x00000004ed00720c */ /* 0x000fc40003fa4070 */
[----:B------:R-:W-:Y:S02]  /*3740*/  ISETP.GT.U32.AND P2, PT, R241, R4, PT ;  /* 0x00000004f100720c */ /* 0x000fe40003f44070 */
[----:B-1----:R-:W-:Y:S02]  /*3750*/  FMNMX R223, R221, R223, !PT ;  /* 0x000000dfdddf7209 */ /* 0x002fe40007800000 */
[----:B------:R-:W-:Y:S02]  /*3760*/  FMNMX R225, R87, R225, !PT ;  /* 0x000000e157e17209 */ /* 0x000fe40007800000 */
[C---:B------:R-:W-:Y:S02]  /*3770*/  ISETP.GT.U32.AND.EX P6, PT, R8.reuse, RZ, PT, P6 ;  /* 0x000000ff0800720c */ /* 0x040fe40003fc4160 */
[C---:B------:R-:W-:Y:S02]  /*3780*/  ISETP.GT.U32.AND.EX P0, PT, R8.reuse, RZ, PT, P0 ;  /* 0x000000ff0800720c */ /* 0x040fe40003f04100 */
[----:B------:R-:W-:-:S02]  /*3790*/  ISETP.GT.U32.AND.EX P4, PT, R8, RZ, PT, P4 ;  /* 0x000000ff0800720c */ /* 0x000fc40003f84140 */
[C---:B------:R-:W-:Y:S02]  /*37a0*/  ISETP.GT.U32.AND.EX P1, PT, R8.reuse, RZ, PT, P1 ;  /* 0x000000ff0800720c */ /* 0x040fe40003f24110 */
[C---:B------:R-:W-:Y:S02]  /*37b0*/  ISETP.GT.U32.AND.EX P3, PT, R8.reuse, RZ, PT, P3 ;  /* 0x000000ff0800720c */ /* 0x040fe40003f64130 */
[C---:B------:R-:W-:Y:S02]  /*37c0*/  ISETP.GT.U32.AND.EX P5, PT, R8.reuse, RZ, PT, P5 ;  /* 0x000000ff0800720c */ /* 0x040fe40003fa4150 */
[----:B------:R-:W-:Y:S01]  /*37d0*/  ISETP.GT.U32.AND.EX P2, PT, R8, RZ, PT, P2 ;  /* 0x000000ff0800720c */ /* 0x000fe20003f44120 */
[----:B0-----:R-:W-:Y:S01]  /*37e0*/  FMUL R81, R60, UR5 ;  /* 0x000000053c517c20 */ /* 0x001fe20008400000 */
[----:B------:R-:W-:Y:S02]  /*37f0*/  FMNMX R8, R223, R6, !PT ;  /* 0x00000006df087209 */ /* 0x000fe40007800000 */
[----:B------:R-:W-:Y:S01]  /*3800*/  FMNMX R60, R84, R225, !PT ;  /* 0x000000e1543c7209 */ /* 0x000fe20007800000 */
[----:B------:R-:W-:-:S02]  /*3810*/  FMUL R57, R57, UR5 ;  /* 0x0000000539397c20 */ /* 0x000fc40008400000 */
[----:B------:R-:W-:Y:S01]  /*3820*/  FADD R221, R9, -R8 ;  /* 0x8000000809dd7221 */ /* 0x000fe20000000000 */
[----:B------:R-:W-:Y:S02]  /*3830*/  FMNMX R9, R85, R60, !PT ;  /* 0x0000003c55097209 */ /* 0x000fe40007800000 */
[----:B------:R-:W-:Y:S01]  /*3840*/  FSEL R60, R57, -INF , !P2 ;  /* 0xff800000393c7808 */ /* 0x000fe20005000000 */
[----:B------:R-:W-:Y:S01]  /*3850*/  FMUL R223, R221, 1.4426950216293334961 ;  /* 0x3fb8aa3bdddf7820 */ /* 0x000fe20000400000 */
[----:B------:R-:W-:Y:S01]  /*3860*/  FMNMX R221, R56, R9, !PT ;  /* 0x0000000938dd7209 */ /* 0x000fe20007800000 */
[----:B------:R-:W-:Y:S01]  /*3870*/  FMUL R61, R61, UR5 ;  /* 0x000000053d3d7c20 */ /* 0x000fe20008400000 */
[----:B------:R-:W-:Y:S02]  /*3880*/  FSEL R57, R81, -INF , !P5 ;  /* 0xff80000051397808 */ /* 0x000fe40006800000 */
[----:B------:R-:W-:Y:S01]  /*3890*/  FMNMX R221, R60, R221, !PT ;  /* 0x000000dd3cdd7209 */ /* 0x000fe20007800000 */
[----:B------:R-:W-:Y:S01]  /*38a0*/  FMUL R64, R64, UR5 ;  /* 0x0000000540407c20 */ /* 0x000fe20008400000 */
[----:B------:R-:W-:-:S02]  /*38b0*/  FSEL R61, R61, -INF , !P3 ;  /* 0xff8000003d3d7808 */ /* 0x000fc40005800000 */
[----:B------:R-:W-:Y:S01]  /*38c0*/  FMNMX R221, R57, R221, !PT ;  /* 0x000000dd39dd7209 */ /* 0x000fe20007800000 */
[----:B------:R-:W-:Y:S01]  /*38d0*/  FMUL R65, R65, UR5 ;  /* 0x0000000541417c20 */ /* 0x000fe20008400000 */
[----:B------:R-:W-:Y:S01]  /*38e0*/  FADD R78, R78, -R8 ;  /* 0x800000084e4e7221 */ /* 0x000fe20000000000 */
[----:B------:R-:W-:Y:S02]  /*38f0*/  FSEL R64, R64, -INF , !P1 ;  /* 0xff80000040407808 */ /* 0x000fe40004800000 */
[----:B------:R-:W-:Y:S01]  /*3900*/  FMNMX R221, R61, R221, !PT ;  /* 0x000000dd3ddd7209 */ /* 0x000fe20007800000 */
[----:B------:R0:W-:Y:S01]  /*3910*/  MUFU.EX2 R9, R223 ;  /* 0x000000df00097308 */ /* 0x0001e20000000800 */
[----:B------:R-:W-:Y:S01]  /*3920*/  FMUL R68, R68, UR5 ;  /* 0x0000000544447c20 */ /* 0x000fe20008400000 */
[----:B------:R-:W-:Y:S01]  /*3930*/  FSEL R65, R65, -INF , !P4 ;  /* 0xff80000041417808 */ /* 0x000fe20006000000 */
[----:B------:R-:W-:Y:S01]  /*3940*/  FMUL R69, R69, UR5 ;  /* 0x0000000545457c20 */ /* 0x000fe20008400000 */
[----:B0-----:R-:W-:Y:S01]  /*3950*/  FMUL R223, R78, 1.4426950216293334961 ;  /* 0x3fb8aa3b4edf7820 */ /* 0x001fe20000400000 */
[----:B------:R-:W-:-:S02]  /*3960*/  FMNMX R78, R64, R221, !PT ;  /* 0x000000dd404e7209 */ /* 0x000fc40007800000 */
[----:B------:R-:W-:Y:S02]  /*3970*/  FSEL R68, R68, -INF , !P0 ;  /* 0xff80000044447808 */ /* 0x000fe40004000000 */
[----:B------:R-:W-:Y:S02]  /*3980*/  FMNMX R81, R65, R78, !PT ;  /* 0x0000004e41517209 */ /* 0x000fe40007800000 */
[----:B------:R-:W-:Y:S02]  /*3990*/  FSEL R69, R69, -INF , !P6 ;  /* 0xff80000045457808 */ /* 0x000fe40007000000 */
[----:B------:R-:W-:Y:S01]  /*39a0*/  FMNMX R78, R68, R81, !PT ;  /* 0x00000051444e7209 */ /* 0x000fe20007800000 */
[----:B------:R-:W-:-:S03]  /*39b0*/  FADD R81, R12, -R8 ;  /* 0x800000080c517221 */ /* 0x000fc60000000000 */
[----:B------:R-:W-:Y:S01]  /*39c0*/  FMNMX R78, R69, R78, !PT ;  /* 0x0000004e454e7209 */ /* 0x000fe20007800000 */
[----:B------:R-:W-:-:S04]  /*39d0*/  FMUL R227, R81, 1.4426950216293334961 ;  /* 0x3fb8aa3b51e37820 */ /* 0x000fc80000400000 */
[----:B------:R-:W0:Y:S01]  /*39e0*/  SHFL.BFLY PT, R81, R78, 0x2, 0x1f ;  /* 0x0c401f004e517f89 */ /* 0x000e2200000e0000 */
[----:B------:R-:W-:Y:S02]  /*39f0*/  FADD R221, R13, -R8 ;  /* 0x800000080ddd7221 */ /* 0x000fe40000000000 */
[----:B------:R0:W-:Y:S02]  /*3a00*/  MUFU.EX2 R13, R223 ;  /* 0x000000df000d7308 */ /* 0x0001e40000000800 */
[----:B------:R-:W-:-:S06]  /*3a10*/  FMUL R225, R221, 1.4426950216293334961 ;  /* 0x3fb8aa3bdde17820 */ /* 0x000fcc0000400000 */
[----:B------:R1:W-:Y:S01]  /*3a20*/  MUFU.EX2 R12, R225 ;  /* 0x000000e1000c7308 */ /* 0x0003e20000000800 */
[----:B0-----:R-:W-:-:S05]  /*3a30*/  FMNMX R223, R78, R81, !PT ;  /* 0x000000514edf7209 */ /* 0x001fca0007800000 */
[----:B-1----:R-:W0:Y:S01]  /*3a40*/  SHFL.BFLY PT, R225, R223, 0x1, 0x1f ;  /* 0x0c201f00dfe17f89 */ /* 0x002e2200000e0000 */
[--C-:B------:R-:W-:Y:S01]  /*3a50*/  FADD R221, R16, -R8.reuse ;  /* 0x8000000810dd7221 */ /* 0x100fe20000000000 */
[--C-:B------:R-:W-:Y:S01]  /*3a60*/  FADD R58, R58, -R8.reuse ;  /* 0x800000083a3a7221 */ /* 0x100fe20000000000 */
[--C-:B------:R-:W-:Y:S02]  /*3a70*/  FADD R78, R20, -R8.reuse ;  /* 0x80000008144e7221 */ /* 0x100fe40000000000 */
[----:B------:R-:W-:Y:S01]  /*3a80*/  FMUL R229, R221, 1.4426950216293334961 ;  /* 0x3fb8aa3bdde57820 */ /* 0x000fe20000400000 */
[--C-:B------:R-:W-:Y:S01]  /*3a90*/  FADD R221, R15, -R8.reuse ;  /* 0x800000080fdd7221 */ /* 0x100fe20000000000 */
[----:B------:R-:W-:Y:S02]  /*3aa0*/  FMUL R81, R58, 1.4426950216293334961 ;  /* 0x3fb8aa3b3a517820 */ /* 0x000fe40000400000 */
[----:B------:R1:W-:Y:S01]  /*3ab0*/  MUFU.EX2 R15, R229 ;  /* 0x000000e5000f7308 */ /* 0x0003e20000000800 */
[----:B------:R-:W-:Y:S01]  /*3ac0*/  FMUL R233, R221, 1.4426950216293334961 ;  /* 0x3fb8aa3bdde97820 */ /* 0x000fe20000400000 */
[--C-:B------:R-:W-:Y:S01]  /*3ad0*/  FADD R221, R17, -R8.reuse ;  /* 0x8000000811dd7221 */ /* 0x100fe20000000000 */
[--C-:B------:R-:W-:Y:S01]  /*3ae0*/  FADD R62, R62, -R8.reuse ;  /* 0x800000083e3e7221 */ /* 0x100fe20000000000 */
[----:B-1----:R-:W-:Y:S01]  /*3af0*/  FMUL R229, R78, 1.4426950216293334961 ;  /* 0x3fb8aa3b4ee57820 */ /* 0x002fe20000400000 */
[----:B0-----:R-:W-:Y:S01]  /*3b00*/  FMNMX R58, R223, R225, !PT ;  /* 0x000000e1df3a7209 */ /* 0x001fe20007800000 */
[----:B------:R-:W-:-:S03]  /*3b10*/  FADD R78, R21, -R8 ;  /* 0x80000008154e7221 */ /* 0x000fc60000000000 */
[----:B------:R-:W-:Y:S01]  /*3b20*/  FMNMX R225, R58, R7, !PT ;  /* 0x000000073ae17209 */ /* 0x000fe20007800000 */
[----:B------:R-:W-:Y:S01]  /*3b30*/  FADD R58, -R8, R6 ;  /* 0x00000006083a7221 */ /* 0x000fe20000000100 */
[----:B------:R-:W-:Y:S01]  /*3b40*/  FMUL R235, R221, 1.4426950216293334961 ;  /* 0x3fb8aa3bddeb7820 */ /* 0x000fe20000400000 */
[----:B------:R0:W-:Y:S01]  /*3b50*/  MUFU.EX2 R21, R229 ;  /* 0x000000e500157308 */ /* 0x0001e20000000800 */
[--C-:B------:R-:W-:Y:S01]  /*3b60*/  FADD R221, R18, -R8.reuse ;  /* 0x8000000812dd7221 */ /* 0x100fe20000000000 */
[----:B------:R-:W-:Y:S01]  /*3b70*/  FMUL R223, R62, 1.4426950216293334961 ;  /* 0x3fb8aa3b3edf7820 */ /* 0x000fe20000400000 */
[----:B------:R-:W-:Y:S01]  /*3b80*/  FADD R63, R63, -R8 ;  /* 0x800000083f3f7221 */ /* 0x000fe20000000000 */
[----:B0-----:R-:W-:Y:S01]  /*3b90*/  FMUL R229, R58, 1.4426950216293334961 ;  /* 0x3fb8aa3b3ae57820 */ /* 0x001fe20000400000 */
[----:B------:R-:W-:-:S03]  /*3ba0*/  FADD R58, R77, -R225 ;  /* 0x800000e14d3a7221 */ /* 0x000fc60000000000 */
[----:B------:R0:W-:Y:S01]  /*3bb0*/  MUFU.EX2 R16, R227 ;  /* 0x000000e300107308 */ /* 0x0001e20000000800 */
[----:B------:R-:W-:Y:S01]  /*3bc0*/  FMUL R62, R58, 1.4426950216293334961 ;  /* 0x3fb8aa3b3a3e7820 */ /* 0x000fe20000400000 */
[----:B------:R-:W-:Y:S01]  /*3bd0*/  FADD R58, R10, -R225 ;  /* 0x800000e10a3a7221 */ /* 0x000fe20000000000 */
[----:B0-----:R-:W-:Y:S01]  /*3be0*/  FMUL R227, R221, 1.4426950216293334961 ;  /* 0x3fb8aa3bdde37820 */ /* 0x001fe20000400000 */
[----:B------:R-:W-:-:S04]  /*3bf0*/  FADD R221, R19, -R8 ;  /* 0x8000000813dd7221 */ /* 0x000fc80000000000 */
[----:B------:R0:W-:Y:S02]  /*3c00*/  MUFU.EX2 R19, R227 ;  /* 0x000000e300137308 */ /* 0x0001e40000000800 */
[----:B0-----:R-:W-:Y:S01]  /*3c10*/  FMUL R227, R63, 1.4426950216293334961 ;  /* 0x3fb8aa3b3fe37820 */ /* 0x001fe20000400000 */
[----:B------:R-:W-:Y:S01]  /*3c20*/  FMUL R63, R58, 1.4426950216293334961 ;  /* 0x3fb8aa3b3a3f7820 */ /* 0x000fe20000400000 */
[----:B------:R-:W-:-:S04]  /*3c30*/  FADD R58, R14, -R225 ;  /* 0x800000e10e3a7221 */ /* 0x000fc80000000000 */
[----:B------:R0:W-:Y:S02]  /*3c40*/  MUFU.EX2 R6, R227 ;  /* 0x000000e300067308 */ /* 0x0001e40000000800 */
[----:B0-----:R-:W-:Y:S01]  /*3c50*/  FMUL R227, R58, 1.4426950216293334961 ;  /* 0x3fb8aa3b3ae37820 */ /* 0x001fe20000400000 */
[----:B------:R-:W-:-:S05]  /*3c60*/  FADD R58, R72, -R225 ;  /* 0x800000e1483a7221 */ /* 0x000fca0000000000 */
[----:B------:R0:W-:Y:S02]  /*3c70*/  MUFU.EX2 R10, R62 ;  /* 0x0000003e000a7308 */ /* 0x0001e40000000800 */
[----:B0-----:R-:W-:Y:S01]  /*3c80*/  FMUL R62, R58, 1.4426950216293334961 ;  /* 0x3fb8aa3b3a3e7820 */ /* 0x001fe20000400000 */
[----:B------:R-:W-:-:S05]  /*3c90*/  FADD R58, R83, -R225 ;  /* 0x800000e1533a7221 */ /* 0x000fca0000000000 */
[----:B------:R0:W-:Y:S02]  /*3ca0*/  MUFU.EX2 R14, R63 ;  /* 0x0000003f000e7308 */ /* 0x0001e40000000800 */
[----:B0-----:R-:W-:Y:S01]  /*3cb0*/  FMUL R63, R58, 1.4426950216293334961 ;  /* 0x3fb8aa3b3a3f7820 */ /* 0x001fe20000400000 */
[----:B------:R-:W-:-:S05]  /*3cc0*/  FADD R58, R87, -R225 ;  /* 0x800000e1573a7221 */ /* 0x000fca0000000000 */
[----:B------:R0:W1:Y:S01]  /*3cd0*/  MUFU.EX2 R77, R229 ;  /* 0x000000e5004d7308 */ /* 0x0000620000000800 */
[----:B------:R-:W-:Y:S01]  /*3ce0*/  FADD R59, R59, -R8 ;  /* 0x800000083b3b7221 */ /* 0x000fe20000000000 */
[----:B------:R-:W-:Y:S01]  /*3cf0*/  FMUL R221, R221, 1.4426950216293334961 ;  /* 0x3fb8aa3bdddd7820 */ /* 0x000fe20000400000 */
[----:B0-----:R-:W-:Y:S01]  /*3d00*/  FMUL R229, R58, 1.4426950216293334961 ;  /* 0x3fb8aa3b3ae57820 */ /* 0x001fe20000400000 */
[----:B------:R-:W-:-:S04]  /*3d10*/  FADD R58, R84, -R225 ;  /* 0x800000e1543a7221 */ /* 0x000fc80000000000 */
[----:B------:R0:W-:Y:S01]  /*3d20*/  MUFU.EX2 R83, R62 ;  /* 0x0000003e00537308 */ /* 0x0001e20000000800 */
[----:B------:R-:W-:Y:S01]  /*3d30*/  FMUL R59, R59, 1.4426950216293334961 ;  /* 0x3fb8aa3b3b3b7820 */ /* 0x000fe20000400000 */
[----:B0-----:R-:W-:Y:S01]  /*3d40*/  FMUL R62, R58, 1.4426950216293334961 ;  /* 0x3fb8aa3b3a3e7820 */ /* 0x001fe20000400000 */
[----:B------:R-:W-:-:S05]  /*3d50*/  FADD R58, R85, -R225 ;  /* 0x800000e1553a7221 */ /* 0x000fca0000000000 */
[----:B------:R-:W-:Y:S01]  /*3d60*/  MUFU.EX2 R20, R221 ;  /* 0x000000dd00147308 */ /* 0x000fe20000000800 */
[----:B------:R-:W-:-:S07]  /*3d70*/  FMUL R58, R58, 1.4426950216293334961 ;  /* 0x3fb8aa3b3a3a7820 */ /* 0x000fce0000400000 */
[----:B------:R0:W-:Y:S08]  /*3d80*/  MUFU.EX2 R85, R62 ;  /* 0x0000003e00557308 */ /* 0x0001f00000000800 */
[----:B------:R3:W-:Y:S01]  /*3d90*/  MUFU.EX2 R221, R59 ;  /* 0x0000003b00dd7308 */ /* 0x0007e20000000800 */
[----:B0-----:R-:W-:-:S07]  /*3da0*/  LOP3.LUT R62, R249, 0xc0, RZ, 0xc0, !PT ;  /* 0x000000c0f93e7812 */ /* 0x001fce00078ec0ff */
[----:B------:R-:W-:Y:S01]  /*3db0*/  MUFU.EX2 R72, R227 ;  /* 0x000000e300487308 */ /* 0x000fe20000000800 */
[----:B---3--:R-:W-:-:S07]  /*3dc0*/  LOP3.LUT R59, R249, 0xc0, RZ, 0xc0, !PT ;  /* 0x000000c0f93b7812 */ /* 0x008fce00078ec0ff */
[----:B------:R0:W-:Y:S08]  /*3dd0*/  MUFU.EX2 R227, R58 ;  /* 0x0000003a00e37308 */ /* 0x0001f00000000800 */
[----:B------:R3:W-:Y:S01]  /*3de0*/  MUFU.EX2 R87, R63 ;  /* 0x0000003f00577308 */ /* 0x0007e20000000800 */
[----:B0-----:R-:W-:-:S07]  /*3df0*/  IMAD.SHL.U32 R58, R249, 0x2, RZ ;  /* 0x00000002f93a7824 */ /* 0x001fce00078e00ff */
[----:B------:R0:W-:Y:S01]  /*3e00*/  MUFU.EX2 R17, R233 ;  /* 0x000000e900117308 */ /* 0x0001e20000000800 */
[----:B---3--:R-:W-:-:S04]  /*3e10*/  SHF.R.U32.HI R63, RZ, 0x2, R62 ;  /* 0x00000002ff3f7819 */ /* 0x008fc8000001163e */
[----:B------:R-:W-:Y:S02]  /*3e20*/  LOP3.LUT R58, R63, 0x1fe, R58, 0x78, !PT ;  /* 0x000001fe3f3a7812 */ /* 0x000fe400078e783a */
[----:B0-----:R-:W-:Y:S01]  /*3e30*/  SHF.R.U32.HI R233, RZ, 0x2, R59 ;  /* 0x00000002ffe97819 */ /* 0x001fe2000001163b */
[----:B------:R-:W-:Y:S01]  /*3e40*/  IMAD.SHL.U32 R59, R249, 0x2, RZ ;  /* 0x00000002f93b7824 */ /* 0x000fe200078e00ff */
[----:B------:R0:W-:Y:S04]  /*3e50*/  MUFU.EX2 R18, R235 ;  /* 0x000000eb00127308 */ /* 0x0001e80000000800 */
[----:B------:R-:W-:Y:S01]  /*3e60*/  LOP3.LUT R59, R233, 0x1fe, R59, 0x78, !PT ;  /* 0x000001fee93b7812 */ /* 0x000fe200078e783b */
[----:B------:R-:W-:Y:S01]  /*3e70*/  BAR.SYNC.DEFER_BLOCKING 0x0 ;  /* 0x0000000000007b1d */ /* 0x000fe20000010000 */
[----:B0-----:R-:W-:Y:S01]  /*3e80*/  LOP3.LUT R235, R58, 0x40, RZ, 0x3c, !PT ;  /* 0x000000403aeb7812 */ /* 0x001fe200078e3cff */
[----:B------:R-:W-:-:S04]  /*3e90*/  FADD R11, R11, -R8 ;  /* 0x800000080b0b7221 */ /* 0x000fc80000000000 */
[----:B------:R-:W-:Y:S04]  /*3ea0*/  STS.U16 [R59+UR4+0x4000], R66 ;  /* 0x004000423b007988 */ /* 0x000fe80008000404 */
[----:B------:R-:W-:Y:S04]  /*3eb0*/  STS.U16 [R59+UR4+0x4400], R67 ;  /* 0x004400433b007988 */ /* 0x000fe80008000404 */
[----:B----4-:R-:W-:Y:S04]  /*3ec0*/  STS.U16 [R59+UR4+0x4800], R70 ;  /* 0x004800463b007988 */ /* 0x010fe80008000404 */
[----:B-----5:R-:W-:Y:S04]  /*3ed0*/  STS.U16 [R59+UR4+0x4c00], R71 ;  /* 0x004c00473b007988 */ /* 0x020fe80008000404 */
        /* <DEDUP_REMOVED lines=27> */
[----:B--2---:R2:W-:Y:S01]  /*4090*/  STS.U16 [R235+UR4+0x7e00], R80 ;  /* 0x007e0050eb007988 */ /* 0x0045e20008000404 */
[----:B------:R4:W-:Y:S06]  /*40a0*/  MEMBAR.ALL.CTA ;  /* 0x0000000000007992 */ /* 0x0009ec0000008000 */
[----:B----4-:R-:W4:Y:S01]  /*40b0*/  FENCE.VIEW.ASYNC.S ;  /* 0x00000000000073c6 */ /* 0x010f220000000000 */
[----:B------:R-:W-:Y:S01]  /*40c0*/  FADD R7, -R225, R7 ;  /* 0x00000007e1077221 */ /* 0x000fe20000000100 */
[--C-:B------:R-:W-:Y:S01]  /*40d0*/  FADD R56, R56, -R225.reuse ;  /* 0x800000e138387221 */ /* 0x100fe20000000000 */
[--C-:B------:R-:W-:Y:S01]  /*40e0*/  FADD R60, R60, -R225.reuse ;  /* 0x800000e13c3c7221 */ /* 0x100fe20000000000 */
[--C-:B------:R-:W-:Y:S01]  /*40f0*/  FADD R57, R57, -R225.reuse ;  /* 0x800000e139397221 */ /* 0x100fe20000000000 */
[--C-:B------:R-:W-:Y:S01]  /*4100*/  FADD R61, R61, -R225.reuse ;  /* 0x800000e13d3d7221 */ /* 0x100fe20000000000 */
[--C-:B------:R-:W-:Y:S01]  /*4110*/  FADD R64, R64, -R225.reuse ;  /* 0x800000e140407221 */ /* 0x100fe20000000000 */
[--C-:B------:R-:W-:Y:S01]  /*4120*/  FADD R65, R65, -R225.reuse ;  /* 0x800000e141417221 */ /* 0x100fe20000000000 */
[--C-:B------:R-:W-:Y:S01]  /*4130*/  FADD R68, R68, -R225.reuse ;  /* 0x800000e144447221 */ /* 0x100fe20000000000 */
[----:B------:R-:W-:Y:S01]  /*4140*/  FADD R69, R69, -R225 ;  /* 0x800000e145457221 */ /* 0x000fe20000000000 */
[----:B------:R-:W-:Y:S01]  /*4150*/  R2UR UR6, R252 ;  /* 0x00000000fc0672ca */ /* 0x000fe200000e0000 */
[----:B------:R-:W-:Y:S01]  /*4160*/  FMUL R11, R11, 1.4426950216293334961 ;  /* 0x3fb8aa3b0b0b7820 */ /* 0x000fe20000400000 */
        /* <DEDUP_REMOVED lines=10> */
[----:B0-----:R-:W0:Y:S01]  /*4210*/  MUFU.EX2 R76, R7 ;  /* 0x00000007004c7308 */ /* 0x001e220000000800 */
[----:B------:R-:W-:-:S07]  /*4220*/  USHF.L.U32 UR6, UR6, 0x7, URZ ;  /* 0x0000000706067899 */ /* 0x000fce000800063f */
[----:B------:R-:W-:Y:S08]  /*4230*/  MUFU.EX2 R84, R229 ;  /* 0x000000e500547308 */ /* 0x000ff00000000800 */
[----:B------:R-:W5:Y:S08]  /*4240*/  MUFU.EX2 R11, R11 ;  /* 0x0000000b000b7308 */ /* 0x000f700000000800 */
[----:B------:R-:W-:Y:S08]  /*4250*/  MUFU.EX2 R78, R78 ;  /* 0x0000004e004e7308 */ /* 0x000ff00000000800 */
[----:B------:R-:W-:Y:S08]  /*4260*/  MUFU.EX2 R81, R81 ;  /* 0x0000005100517308 */ /* 0x000ff00000000800 */
[----:B------:R-:W-:Y:S08]  /*4270*/  MUFU.EX2 R223, R223 ;  /* 0x000000df00df7308 */ /* 0x000ff00000000800 */
[----:B------:R-:W-:Y:S08]  /*4280*/  MUFU.EX2 R229, R56 ;  /* 0x0000003800e57308 */ /* 0x000ff00000000800 */
[----:B------:R-:W2:Y:S08]  /*4290*/  MUFU.EX2 R233, R60 ;  /* 0x0000003c00e97308 */ /* 0x000eb00000000800 */
[----:B------:R5:W-:Y:S08]  /*42a0*/  MUFU.EX2 R73, R57 ;  /* 0x0000003900497308 */ /* 0x000bf00000000800 */
[----:B------:R4:W2:Y:S08]  /*42b0*/  MUFU.EX2 R216, R61 ;  /* 0x0000003d00d87308 */ /* 0x0008b00000000800 */
[----:B------:R2:W-:Y:S08]  /*42c0*/  MUFU.EX2 R220, R64 ;  /* 0x0000004000dc7308 */ /* 0x0005f00000000800 */
[----:B------:R2:W2:Y:S08]  /*42d0*/  MUFU.EX2 R237, R65 ;  /* 0x0000004100ed7308 */ /* 0x0004b00000000800 */
[----:B------:R2:W-:Y:S08]  /*42e0*/  MUFU.EX2 R75, R68 ;  /* 0x00000044004b7308 */ /* 0x0005f00000000800 */
[----:B---3--:R3:W3:Y:S01]  /*42f0*/  MUFU.EX2 R74, R69 ;  /* 0x00000045004a7308 */ /* 0x0086e20000000800 */
[----:B------:R-:W-:-:S02]  /*4300*/  ULOP3.LUT UR6, UR6, 0x200, URZ, 0xc0, !UPT ;  /* 0x0000020006067892 */ /* 0x000fc4000f8ec03f */
[----:B------:R-:W-:Y:S01]  /*4310*/  UIADD3 UR7, UR4, 0x4000, URZ ;  /* 0x0000400004077890 */ /* 0x000fe2000fffe03f */
[-C--:B-1----:R-:W-:Y:S01]  /*4320*/  FMUL R26, R26, R77.reuse ;  /* 0x0000004d1a1a7220 */ /* 0x082fe20000400000 */
[-C--:B------:R-:W-:Y:S01]  /*4330*/  FMUL R27, R27, R77.reuse ;  /* 0x0000004d1b1b7220 */ /* 0x080fe20000400000 */
[-C--:B------:R-:W-:Y:S01]  /*4340*/  FMUL R30, R30, R77.reuse ;  /* 0x0000004d1e1e7220 */ /* 0x080fe20000400000 */
[----:B------:R-:W-:Y:S01]  /*4350*/  ULEA.HI UR6, UR7, UR6, URZ, 0x1c ;  /* 0x0000000607067291 */ /* 0x000fe2000f8fe03f */
[-C--:B------:R-:W-:Y:S01]  /*4360*/  FMUL R31, R31, R77.reuse ;  /* 0x0000004d1f1f7220 */ /* 0x080fe20000400000 */
        /* <DEDUP_REMOVED lines=11> */
[----:B------:R-:W-:Y:S01]  /*4420*/  FMUL R55, R55, R77 ;  /* 0x0000004d37377220 */ /* 0x000fe20000400000 */
[-C--:B0-----:R-:W-:Y:S01]  /*4430*/  FMUL R24, R24, R76.reuse ;  /* 0x0000004c18187220 */ /* 0x081fe20000400000 */
        /* <DEDUP_REMOVED lines=15> */
[----:B-----5:R-:W-:Y:S01]  /*4530*/  F2FP.BF16.F32.PACK_AB R57, R11, R9 ;  /* 0x000000090b39723e */ /* 0x020fe200000010ff */
[----:B------:R-:W-:Y:S01]  /*4540*/  ULOP3.LUT UR6, UR6, 0x3fff, URZ, 0xc0, !UPT ;  /* 0x00003fff06067892 */ /* 0x000fe2000f8ec03f */
[----:B------:R-:W-:-:S02]  /*4550*/  F2FP.BF16.F32.PACK_AB R59, R12, R13 ;  /* 0x0000000d0c3b723e */ /* 0x000fc400000010ff */
[----:B------:R-:W-:Y:S02]  /*4560*/  F2FP.BF16.F32.PACK_AB R56, R14, R10 ;  /* 0x0000000a0e38723e */ /* 0x000fe400000010ff */
[----:B------:R-:W-:Y:S02]  /*4570*/  F2FP.BF16.F32.PACK_AB R58, R83, R72 ;  /* 0x00000048533a723e */ /* 0x000fe400000010ff */
[----:B------:R-:W-:Y:S02]  /*4580*/  F2FP.BF16.F32.PACK_AB R60, R84, R87 ;  /* 0x00000057543c723e */ /* 0x000fe400000010ff */
[----:B----4-:R-:W-:Y:S02]  /*4590*/  F2FP.BF16.F32.PACK_AB R61, R15, R16 ;  /* 0x000000100f3d723e */ /* 0x010fe400000010ff */
[----:B------:R-:W-:Y:S02]  /*45a0*/  F2FP.BF16.F32.PACK_AB R62, R227, R85 ;  /* 0x00000055e33e723e */ /* 0x000fe400000010ff */
[----:B------:R-:W-:-:S02]  /*45b0*/  F2FP.BF16.F32.PACK_AB R63, R18, R17 ;  /* 0x00000011123f723e */ /* 0x000fc400000010ff */
[----:B--2---:R-:W-:Y:S02]  /*45c0*/  F2FP.BF16.F32.PACK_AB R64, R233, R229 ;  /* 0x000000e5e940723e */ /* 0x004fe400000010ff */
[----:B------:R-:W-:Y:S02]  /*45d0*/  F2FP.BF16.F32.PACK_AB R65, R20, R19 ;  /* 0x000000131441723e */ /* 0x000fe400000010ff */
[----:B------:R-:W-:Y:S02]  /*45e0*/  F2FP.BF16.F32.PACK_AB R66, R216, R73 ;  /* 0x00000049d842723e */ /* 0x000fe400000010ff */
[----:B------:R-:W-:Y:S02]  /*45f0*/  F2FP.BF16.F32.PACK_AB R67, R78, R21 ;  /* 0x000000154e43723e */ /* 0x000fe400000010ff */
[----:B------:R-:W-:Y:S02]  /*4600*/  F2FP.BF16.F32.PACK_AB R68, R237, R220 ;  /* 0x000000dced44723e */ /* 0x000fe400000010ff */
[----:B---3--:R-:W-:-:S02]  /*4610*/  F2FP.BF16.F32.PACK_AB R69, R221, R81 ;  /* 0x00000051dd45723e */ /* 0x008fc400000010ff */
[----:B------:R-:W-:Y:S02]  /*4620*/  F2FP.BF16.F32.PACK_AB R70, R74, R75 ;  /* 0x0000004b4a46723e */ /* 0x000fe400000010ff */
[----:B------:R-:W-:Y:S01]  /*4630*/  F2FP.BF16.F32.PACK_AB R71, R6, R223 ;  /* 0x000000df0647723e */ /* 0x000fe200000010ff */
[----:B------:R-:W-:Y:S06]  /*4640*/  BAR.SYNC.DEFER_BLOCKING 0x0 ;  /* 0x0000000000007b1d */ /* 0x000fec0000010000 */
[----:B------:R-:W-:Y:S01]  /*4650*/  UMOV UR7, 0x40000040 ;  /* 0x4000004000077882 */ /* 0x000fe20000000000 */
[----:B------:R-:W-:-:S06]  /*4660*/  WARPGROUP.ARRIVE ;  /* 0x00000000000079c5 */ /* 0x000fcc0000000000 */
[----:B------:R-:W-:Y:S01]  /*4670*/  HGMMA.64x64x16.F32.BF16 R24, R56, gdesc[UR4], R24 ;  /* 0x00e0000438187df0 */ /* 0x000fe20008701818 */
[----:B------:R-:W-:-:S03]  /*4680*/  UIADD3 UR36, UP0, UR6, 0x2, URZ ;  /* 0x0000000206247890 */ /* 0x000fc6000ff1e03f */
[----:B------:R-:W-:Y:S02]  /*4690*/  UMOV UR6, URZ ;  /* 0x0000003f00067c82 */ /* 0x000fe40008000000 */
[----:B------:R-:W-:-:S03]  /*46a0*/  UIADD3.X UR7, UR6, 0x40000040, URZ, UP0, !UPT ;  /* 0x4000004006077890 */ /* 0x000fc600087fe43f */
[----:B------:R-:W-:-:S06]  /*46b0*/  UMOV UR6, UR36 ;  /* 0x0000002400067c82 */ /* 0x000fcc0008000000 */
[----:B------:R-:W-:Y:S01]  /*46c0*/  HGMMA.64x64x16.F32.BF16 R24, R60, gdesc[UR4], R24 ;  /* 0x00e000043c187df0 */ /* 0x000fe20008701818 */
[----:B------:R-:W-:Y:S01]  /*46d0*/  UIADD3.64 UR58, UR6, 0x2, URZ ;  /* 0x00000002063a7897 */ /* 0x000fe2000fffe03f */
[----:B------:R-:W-:Y:S01]  /*46e0*/  FADD R7, R10, R14 ;  /* 0x0000000e0a077221 */ /* 0x000fe20000000000 */
[----:B------:R-:W-:-:S03]  /*46f0*/  FADD R80, R9, R11 ;  /* 0x0000000b09507221 */ /* 0x000fc60000000000 */
        /* <DEDUP_REMOVED lines=11> */
[----:B------:R-:W-:Y:S01]  /*47b0*/  HGMMA.64x64x16.F32.BF16 R24, R64, gdesc[UR56], R24 ;  /* 0x00e0003840187df0 */ /* 0x000fe20008701818 */
[----:B------:R-:W-:Y:S02]  /*47c0*/  FADD R18, R18, R17 ;  /* 0x0000001112127221 */ /* 0x000fe40000000000 */
[----:B------:R-:W-:Y:S02]  /*47d0*/  FADD R84, R229, R84 ;  /* 0x00000054e5547221 */ /* 0x000fe40000000000 */
[----:B------:R-:W-:Y:S02]  /*47e0*/  FADD R19, R19, R18 ;  /* 0x0000001213137221 */ /* 0x000fe40000000000 */
[----:B------:R-:W-:Y:S02]  /*47f0*/  FADD R84, R233, R84 ;  /* 0x00000054e9547221 */ /* 0x000fe40000000000 */
[----:B------:R-:W-:-:S02]  /*4800*/  FADD R20, R20, R19 ;  /* 0x0000001314147221 */ /* 0x000fc40000000000 */
[----:B------:R-:W-:Y:S02]  /*4810*/  FADD R73, R73, R84 ;  /* 0x0000005449497221 */ /* 0x000fe40000000000 */
[----:B------:R-:W-:Y:S02]  /*4820*/  FADD R21, R21, R20 ;  /* 0x0000001415157221 */ /* 0x000fe40000000000 */
[----:B------:R-:W-:Y:S01]  /*4830*/  FADD R73, R216, R73 ;  /* 0x00000049d8497221 */ /* 0x000fe20000000000 */
[----:B------:R-:W-:Y:S01]  /*4840*/  UIADD3.64 UR6, UR6, 0x4, URZ ;  /* 0x0000000406067897 */ /* 0x000fe2000fffe03f */
[----:B------:R-:W-:Y:S02]  /*4850*/  FADD R78, R78, R21 ;  /* 0x000000154e4e7221 */ /* 0x000fe40000000000 */
[----:B------:R-:W-:Y:S02]  /*4860*/  FADD R220, R220, R73 ;  /* 0x00000049dcdc7221 */ /* 0x000fe40000000000 */
[----:B------:R-:W-:-:S02]  /*4870*/  FADD R78, R81, R78 ;  /* 0x0000004e514e7221 */ /* 0x000fc40000000000 */
[----:B------:R-:W-:Y:S02]  /*4880*/  FADD R220, R237, R220 ;  /* 0x000000dceddc7221 */ /* 0x000fe40000000000 */
[----:B------:R-:W-:Y:S02]  /*4890*/  FADD R78, R221, R78 ;  /* 0x0000004edd4e7221 */ /* 0x000fe40000000000 */
[----:B------:R-:W-:Y:S02]  /*48a0*/  FADD R75, R75, R220 ;  /* 0x000000dc4b4b7221 */ /* 0x000fe40000000000 */
[----:B------:R-:W-:Y:S02]  /*48b0*/  FADD R223, R223, R78 ;  /* 0x0000004edfdf7221 */ /* 0x000fe40000000000 */
[----:B------:R-:W-:Y:S02]  /*48c0*/  FADD R75, R74, R75 ;  /* 0x0000004b4a4b7221 */ /* 0x000fe40000000000 */
[----:B------:R-:W-:-:S03]  /*48d0*/  FADD R223, R6, R223 ;  /* 0x000000df06df7221 */ /* 0x000fc60000000000 */
[----:B------:R-:W0:Y:S04]  /*48e0*/  SHFL.BFLY PT, R6, R75, 0x2, 0x1f ;  /* 0x0c401f004b067f89 */ /* 0x000e2800000e0000 */
[----:B------:R-:W1:Y:S01]  /*48f0*/  SHFL.BFLY PT, R10, R223, 0x2, 0x1f ;  /* 0x0c401f00df0a7f89 */ /* 0x000e6200000e0000 */
[----:B------:R-:W-:Y:S01]  /*4900*/  HGMMA.64x64x16.F32.BF16 R24, R68, gdesc[UR4], R24, gsb0 ;  /* 0x00e0000444187df0 */ /* 0x000fe20008001818 */
[----:B0-----:R-:W-:Y:S01]  /*4910*/  FADD R6, R75, R6 ;  /* 0x000000064b067221 */ /* 0x001fe20000000000 */
[----:B-1----:R-:W-:Y:S01]  /*4920*/  FADD R10, R223, R10 ;  /* 0x0000000adf0a7221 */ /* 0x002fe20000000000 */
[----:B------:R-:W-:-:S03]  /*4930*/  UIADD3 UR41, UP0, UR41, 0x40, URZ ;  /* 0x0000004029297890 */ /* 0x000fc6000ff1e03f */
[----:B------:R-:W0:Y:S01]  /*4940*/  SHFL.BFLY PT, R7, R6, 0x1, 0x1f ;  /* 0x0c201f0006077f89 */ /* 0x000e2200000e0000 */
[----:B------:R-:W-:-:S03]  /*4950*/  UIADD3.X UR37, URZ, UR37, URZ, UP0, !UPT ;  /* 0x000000253f257290 */ /* 0x000fc600087fe43f */
[----:B------:R-:W1:Y:S01]  /*4960*/  SHFL.BFLY PT, R9, R10, 0x1, 0x1f ;  /* 0x0c201f000a097f89 */ /* 0x000e6200000e0000 */
[----:B------:R-:W-:Y:S02]  /*4970*/  ISETP.LE.U32.AND P0, PT, R250, UR41, PT ;  /* 0x00000029fa007c0c */ /* 0x000fe4000bf03070 */
[----:B------:R-:W-:-:S05]  /*4980*/  IMAD.U32 R11, RZ, RZ, UR37 ;  /* 0x00000025ff0b7e24 */ /* 0x000fca000f8e00ff */
[----:B------:R-:W-:Y:S01]  /*4990*/  ISETP.GE.U32.AND.EX P0, PT, R11, RZ, PT, P0 ;  /* 0x000000ff0b00720c */ /* 0x000fe20003f06100 */
[----:B------:R-:W-:Y:S02]  /*49a0*/  IMAD.U32 R214, RZ, RZ, UR41 ;  /* 0x00000029ffd67e24 */ /* 0x000fe4000f8e00ff */
[----:B------:R-:W-:Y:S02]  /*49b0*/  IMAD.U32 R134, RZ, RZ, UR37 ;  /* 0x00000025ff867e24 */ /* 0x000fe4000f8e00ff */
[----:B------:R-:W-:Y:S02]  /*49c0*/  IMAD R0, R231, 0x40, R0 ;  /* 0x00000040e7007824 */ /* 0x000fe400078e0200 */
[----:B------:R-:W-:Y:S02]  /*49d0*/  IMAD R3, R135, 0x40, R3 ;  /* 0x0000004087037824 */ /* 0x000fe400078e0203 */
[----:B0-----:R-:W-:Y:S01]  /*49e0*/  FADD R7, R6, R7 ;  /* 0x0000000706077221 */ /* 0x001fe20000000000 */
[----:B-1----:R-:W-:-:S03]  /*49f0*/  FADD R12, R10, R9 ;  /* 0x000000090a0c7221 */ /* 0x002fc60000000000 */
[----:B------:R-:W-:Y:S01]  /*4a00*/  FFMA R5, R76, R5, R7 ;  /* 0x000000054c057223 */ /* 0x000fe20000000007 */
[----:B------:R-:W-:Y:S02]  /*4a10*/  IMAD.MOV.U32 R7, RZ, RZ, R225 ;  /* 0x000000ffff077224 */ /* 0x000fe400078e00e1 */
[----:B------:R-:W-:Y:S01]  /*4a20*/  FFMA R2, R77, R2, R12 ;  /* 0x000000024d027223 */ /* 0x000fe2000000000c */
[----:B------:R-:W-:Y:S01]  /*4a30*/  IMAD.MOV.U32 R6, RZ, RZ, R8 ;  /* 0x000000ffff067224 */ /* 0x000fe200078e0008 */
[----:B------:R-:W-:Y:S02]  /*4a40*/  WARPGROUP.DEPBAR.LE gsb0, 0x0 ;  /* 0x00008000000079c5 */ /* 0x000fe40000010000 */
[----:B------:R-:W-:Y:S05]  /*4a50*/  @!P0 BRA `(.L_x_1) ;  /* 0xffffffd4004c8947 */ /* 0x000fea000383ffff */
.L_x_0:
[C---:B------:R-:W-:Y:S01]  /*4a60*/  IMAD.SHL.U32 R0, R249.reuse, 0x200, RZ ;  /* 0x00000200f9007824 */ /* 0x040fe200078e00ff */
[C---:B------:R-:W-:Y:S01]  /*4a70*/  LOP3.LUT R7, R249.reuse, 0x1c, RZ, 0xc0, !PT ;  /* 0x0000001cf9077812 */ /* 0x040fe200078ec0ff */
[----:B------:R-:W-:Y:S01]  /*4a80*/  IMAD.MOV.U32 R21, RZ, RZ, R2 ;  /* 0x000000ffff157224 */ /* 0x000fe200078e0002 */
[----:B------:R-:W-:Y:S01]  /*4a90*/  LOP3.LUT R4, R249, 0x60, RZ, 0xc0, !PT ;  /* 0x00000060f9047812 */ /* 0x000fe200078ec0ff */
[----:B------:R-:W-:Y:S01]  /*4aa0*/  FMUL R2, R55, 0.25 ;  /* 0x3e80000037027820 */ /* 0x000fe20000400000 */
[C---:B------:R-:W-:Y:S01]  /*4ab0*/  LOP3.LUT R6, R249.reuse, 0xc0, RZ, 0xc0, !PT ;  /* 0x000000c0f9067812 */ /* 0x040fe200078ec0ff */
[C---:B------:R-:W-:Y:S01]  /*4ac0*/  IMAD.SHL.U32 R3, R249.reuse, 0x800, RZ ;  /* 0x00000800f9037824 */ /* 0x040fe200078e00ff */
[C---:B------:R-:W-:Y:S01]  /*4ad0*/  LOP3.LUT R9, R249.reuse, 0x3, RZ, 0xc0, !PT ;  /* 0x00000003f9097812 */ /* 0x040fe200078ec0ff */
[----:B------:R-:W-:Y:S01]  /*4ae0*/  IMAD R7, R4, 0x2, R7 ;  /* 0x0000000204077824 */ /* 0x000fe200078e0207 */
[----:B------:R-:W-:Y:S01]  /*4af0*/  LOP3.LUT R0, R0, 0x3000, RZ, 0xc0, !PT ;  /* 0x0000300000007812 */ /* 0x000fe200078ec0ff */
[C---:B------:R-:W-:Y:S01]  /*4b00*/  IMAD.SHL.U32 R4, R249.reuse, 0x8, RZ ;  /* 0x00000008f9047824 */ /* 0x040fe200078e00ff */
[----:B------:R-:W-:Y:S01]  /*4b10*/  ISETP.NE.U32.AND P0, PT, R6, RZ, PT ;  /* 0x000000ff0600720c */ /* 0x000fe20003f05070 */
[----:B------:R-:W-:Y:S01]  /*4b20*/  IMAD.SHL.U32 R6, R249, 0x4, RZ ;  /* 0x00000004f9067824 */ /* 0x000fe200078e00ff */
[----:B------:R-:W-:Y:S01]  /*4b30*/  FSETP.GT.AND P1, PT, |R21|, 8.50705917302346158658e+37, PT ;  /* 0x7e8000001500780b */ /* 0x000fe20003f24200 */
[----:B------:R-:W-:Y:S01]  /*4b40*/  IMAD R0, R9, 0x20, R0 ;  /* 0x0000002009007824 */ /* 0x000fe200078e0200 */
[----:B------:R-:W-:Y:S01]  /*4b50*/  LOP3.LUT R4, R4, 0x38, RZ, 0xc0, !PT ;  /* 0x0000003804047812 */ /* 0x000fe200078ec0ff */
[----:B------:R-:W-:Y:S01]  /*4b60*/  IMAD.SHL.U32 R7, R7, 0x4, RZ ;  /* 0x0000000407077824 */ /* 0x000fe200078e00ff */
[----:B------:R-:W-:Y:S01]  /*4b70*/  FSEL R55, R2, R55, P1 ;  /* 0x0000003702377208 */ /* 0x000fe20000800000 */
[----:B------:R-:W-:Y:S01]  /*4b80*/  FMUL R2, R47, 0.25 ;  /* 0x3e8000002f027820 */ /* 0x000fe20000400000 */
[----:B------:R-:W-:Y:S01]  /*4b90*/  LOP3.LUT R9, R6, 0xc0, RZ, 0xc0, !PT ;  /* 0x000000c006097812 */ /* 0x000fe200078ec0ff */
[----:B------:R-:W-:Y:S01]  /*4ba0*/  IMAD.MOV.U32 R65, RZ, RZ, R5 ;  /* 0x000000ffff417224 */ /* 0x000fe200078e0005 */
[----:B------:R-:W-:Y:S01]  /*4bb0*/  LOP3.LUT R60, R0, R7, RZ, 0x3c, !PT ;  /* 0x00000007003c7212 */ /* 0x000fe200078e3cff */
[----:B------:R-:W-:Y:S01]  /*4bc0*/  FMUL R7, R54, 0.25 ;  /* 0x3e80000036077820 */ /* 0x000fe20000400000 */
[----:B------:R-:W-:Y:S01]  /*4bd0*/  IADD3 R9, R9, UR4, R4 ;  /* 0x0000000409097c10 */ /* 0x000fe2000fffe004 */
[----:B------:R-:W-:Y:S01]  /*4be0*/  FMUL R4, R51, 0.25 ;  /* 0x3e80000033047820 */ /* 0x000fe20000400000 */
[----:B------:R-:W-:Y:S01]  /*4bf0*/  FSEL R47, R2, R47, P1 ;  /* 0x0000002f022f7208 */ /* 0x000fe20000800000 */
[----:B------:R-:W-:Y:S01]  /*4c00*/  FMUL R2, R43, 0.25 ;  /* 0x3e8000002b027820 */ /* 0x000fe20000400000 */
[----:B------:R-:W-:Y:S01]  /*4c10*/  SHF.R.U32.HI R0, RZ, 0x1, R249 ;  /* 0x00000001ff007819 */ /* 0x000fe200000116f9 */
[----:B------:R-:W0:Y:S01]  /*4c20*/  LDC R62, c[0x0][0x278] ;  /* 0x00009e00ff3e7b82 */ /* 0x000e220000000800 */
[----:B------:R-:W-:Y:S01]  /*4c30*/  FSEL R51, R4, R51, P1 ;  /* 0x0000003304337208 */ /* 0x000fe20000800000 */
[----:B------:R-:W-:Y:S01]  /*4c40*/  FMUL R4, R39, 0.25 ;  /* 0x3e80000027047820 */ /* 0x000fe20000400000 */
[----:B------:R-:W-:Y:S01]  /*4c50*/  LOP3.LUT R0, R0, 0x4, RZ, 0xc0, !PT ;  /* 0x0000000400007812 */ /* 0x000fe200078ec0ff */
[----:B------:R-:W-:Y:S01]  /*4c60*/  FMUL R5, R52, 0.25 ;  /* 0x3e80000034057820 */ /* 0x000fe20000400000 */
[----:B------:R-:W-:Y:S01]  /*4c70*/  FSEL R43, R2, R43, P1 ;  /* 0x0000002b022b7208 */ /* 0x000fe20000800000 */
[----:B------:R-:W-:Y:S01]  /*4c80*/  FMUL R2, R35, 0.25 ;  /* 0x3e80000023027820 */ /* 0x000fe20000400000 */
[----:B------:R-:W-:Y:S01]  /*4c90*/  FSEL R13, R7, R54, P1 ;  /* 0x00000036070d7208 */ /* 0x000fe20000800000 */
[----:B------:R-:W-:Y:S01]  /*4ca0*/  FMUL R7, R46, 0.25 ;  /* 0x3e8000002e077820 */ /* 0x000fe20000400000 */
[----:B------:R-:W-:-:S02]  /*4cb0*/  IMAD.IADD R0, R0, 0x1, R9 ;  /* 0x0000000100007824 */ /* 0x000fc400078e0209 */
[----:B------:R-:W-:Y:S01]  /*4cc0*/  FMUL R9, R50, 0.25 ;  /* 0x3e80000032097820 */ /* 0x000fe20000400000 */
[----:B------:R-:W-:Y:S01]  /*4cd0*/  FSEL R39, R4, R39, P1 ;  /* 0x0000002704277208 */ /* 0x000fe20000800000 */
[----:B------:R-:W-:Y:S01]  /*4ce0*/  FMUL R4, R31, 0.25 ;  /* 0x3e8000001f047820 */ /* 0x000fe20000400000 */
[----:B------:R-:W-:Y:S01]  /*4cf0*/  FSEL R35, R2, R35, P1 ;  /* 0x0000002302237208 */ /* 0x000fe20000800000 */
[----:B------:R-:W-:Y:S01]  /*4d00*/  FMUL R2, R27, 0.25 ;  /* 0x3e8000001b027820 */ /* 0x000fe20000400000 */
[----:B------:R-:W-:Y:S01]  /*4d10*/  FSEL R17, R7, R46, P1 ;  /* 0x0000002e07117208 */ /* 0x000fe20000800000 */
[----:B------:R-:W-:Y:S01]  /*4d20*/  FMUL R7, R38, 0.25 ;  /* 0x3e80000026077820 */ /* 0x000fe20000400000 */
[----:B------:R-:W-:Y:S01]  /*4d30*/  FSEL R15, R9, R50, P1 ;  /* 0x00000032090f7208 */ /* 0x000fe20000800000 */
[----:B------:R-:W-:Y:S01]  /*4d40*/  FMUL R9, R42, 0.25 ;  /* 0x3e8000002a097820 */ /* 0x000fe20000400000 */
[----:B------:R-:W-:Y:S01]  /*4d50*/  LOP3.LUT R10, R249, 0x7f, RZ, 0xc0, !PT ;  /* 0x0000007ff90a7812 */ /* 0x000fe200078ec0ff */
[----:B------:R-:W-:Y:S01]  /*4d60*/  FMUL R11, R24, 0.25 ;  /* 0x3e800000180b7820 */ /* 0x000fe20000400000 */
[----:B------:R-:W-:Y:S01]  /*4d70*/  LOP3.LUT R3, R3, 0x3000, RZ, 0xc0, !PT ;  /* 0x0000300003037812 */ /* 0x000fe200078ec0ff */
[----:B------:R-:W1:Y:S01]  /*4d80*/  S2UR UR10, SR_CTAID.Y ;  /* 0x00000000000a79c3 */ /* 0x000e620000002600 */
[----:B------:R-:W-:Y:S01]  /*4d90*/  FSEL R31, R4, R31, P1 ;  /* 0x0000001f041f7208 */ /* 0x000fe20000800000 */
[----:B------:R-:W-:Y:S01]  /*4da0*/  FMUL R4, R49, 0.25 ;  /* 0x3e80000031047820 */ /* 0x000fe20000400000 */
[----:B------:R-:W-:Y:S01]  /*4db0*/  FSEL R27, R2, R27, P1 ;  /* 0x0000001b021b7208 */ /* 0x000fe20000800000 */
[----:B------:R-:W-:Y:S01]  /*4dc0*/  FMUL R2, R53, 0.25 ;  /* 0x3e80000035027820 */ /* 0x000fe20000400000 */
[----:B------:R-:W-:Y:S01]  /*4dd0*/  FSETP.GT.AND P2, PT, |R65|, 8.50705917302346158658e+37, PT ;  /* 0x7e8000004100780b */ /* 0x000fe20003f44200 */
[----:B------:R-:W-:Y:S01]  /*4de0*/  IMAD R3, R10, 0x10, R3 ;  /* 0x000000100a037824 */ /* 0x000fe200078e0203 */
        /* <DEDUP_REMOVED lines=10> */
[----:B------:R-:W-:-:S02]  /*4e90*/  FSEL R61, R9, R30, P1 ;  /* 0x0000001e093d7208 */ /* 0x000fc40000800000 */
[----:B------:R-:W-:Y:S01]  /*4ea0*/  FSEL R30, R2, R41, P2 ;  /* 0x00000029021e7208 */ /* 0x000fe20001000000 */
[----:B------:R-:W-:Y:S01]  /*4eb0*/  FMUL R2, R33, 0.25 ;  /* 0x3e80000021027820 */ /* 0x000fe20000400000 */
[----:B------:R-:W-:Y:S01]  /*4ec0*/  FSEL R34, R4, R37, P2 ;  /* 0x0000002504227208 */ /* 0x000fe20001000000 */
[----:B------:R-:W-:Y:S01]  /*4ed0*/  FMUL R4, R29, 0.25 ;  /* 0x3e8000001d047820 */ /* 0x000fe20000400000 */
[----:B------:R-:W-:Y:S01]  /*4ee0*/  FSEL R63, R7, R26, P1 ;  /* 0x0000001a073f7208 */ /* 0x000fe20000800000 */
[----:B------:R-:W-:Y:S01]  /*4ef0*/  FMUL R7, R48, 0.25 ;  /* 0x3e80000030077820 */ /* 0x000fe20000400000 */
[----:B------:R-:W-:Y:S02]  /*4f00*/  LOP3.LUT R6, R249, 0x80, RZ, 0xc0, !PT ;  /* 0x00000080f9067812 */ /* 0x000fe400078ec0ff */
[----:B------:R-:W-:Y:S01]  /*4f10*/  FSEL R42, R2, R33, P2 ;  /* 0x00000021022a7208 */ /* 0x000fe20001000000 */
[----:B------:R-:W-:Y:S01]  /*4f20*/  FMUL R2, R65, 8388608 ;  /* 0x4b00000041027820 */ /* 0x000fe20000400000 */
[----:B------:R-:W-:Y:S01]  /*4f30*/  FSEL R46, R4, R29, P2 ;  /* 0x0000001d042e7208 */ /* 0x000fe20001000000 */
[----:B------:R-:W-:Y:S01]  /*4f40*/  FMUL R4, R21, 8388608 ;  /* 0x4b00000015047820 */ /* 0x000fe20000400000 */
[----:B------:R-:W-:Y:S01]  /*4f50*/  FSEL R52, R5, R52, P2 ;  /* 0x0000003405347208 */ /* 0x000fe20001000000 */
[----:B------:R-:W-:Y:S01]  /*4f60*/  FMUL R5, R44, 0.25 ;  /* 0x3e8000002c057820 */ /* 0x000fe20000400000 */
[----:B------:R-:W-:-:S02]  /*4f70*/  FSETP.GEU.AND P3, PT, R65, 1.175494350822287508e-38, PT ;  /* 0x008000004100780b */ /* 0x000fc40003f6e000 */
[----:B------:R-:W-:Y:S02]  /*4f80*/  FSETP.GEU.AND P4, PT, R21, 1.175494350822287508e-38, PT ;  /* 0x008000001500780b */ /* 0x000fe40003f8e000 */
[----:B------:R-:W-:Y:S01]  /*4f90*/  R2UR UR8, R6 ;  /* 0x00000000060872ca */ /* 0x000fe200000e0000 */
[----:B------:R-:W-:Y:S01]  /*4fa0*/  FMUL R6, R45, 0.25 ;  /* 0x3e8000002d067820 */ /* 0x000fe20000400000 */
[----:B------:R-:W-:Y:S01]  /*4fb0*/  FSEL R48, R7, R48, P2 ;  /* 0x0000003007307208 */ /* 0x000fe20001000000 */
[----:B------:R-:W-:Y:S01]  /*4fc0*/  FMUL R7, R40, 0.25 ;  /* 0x3e80000028077820 */ /* 0x000fe20000400000 */
[----:B------:R-:W-:Y:S02]  /*4fd0*/  FSEL R77, R2, R65, !P3 ;  /* 0x00000041024d7208 */ /* 0x000fe40005800000 */
[----:B------:R-:W-:Y:S02]  /*4fe0*/  FSEL R64, R4, R21, !P4 ;  /* 0x0000001504407208 */ /* 0x000fe40006000000 */
[----:B------:R-:W-:Y:S01]  /*4ff0*/  FSEL R44, R5, R44, P2 ;  /* 0x0000002c052c7208 */ /* 0x000fe20001000000 */
[----:B------:R-:W-:Y:S01]  /*5000*/  FMUL R5, R36, 0.25 ;  /* 0x3e80000024057820 */ /* 0x000fe20000400000 */
[C---:B------:R-:W-:Y:S01]  /*5010*/  FSETP.GEU.AND P5, PT, |R21|.reuse, 1.175494350822287508e-38, PT ;  /* 0x008000001500780b */ /* 0x040fe20003fae200 */
[----:B------:R-:W-:Y:S01]  /*5020*/  @P1 FMUL R21, R21, 0.25 ;  /* 0x3e80000015151820 */ /* 0x000fe20000400000 */
[----:B------:R-:W-:Y:S01]  /*5030*/  FSEL R14, R6, R45, P2 ;  /* 0x0000002d060e7208 */ /* 0x000fe20001000000 */
[----:B------:R-:W-:Y:S01]  /*5040*/  FMUL R6, R25, 0.25 ;  /* 0x3e80000019067820 */ /* 0x000fe20000400000 */
[----:B------:R-:W-:Y:S01]  /*5050*/  FSEL R40, R7, R40, P2 ;  /* 0x0000002807287208 */ /* 0x000fe20001000000 */
[----:B------:R-:W-:Y:S01]  /*5060*/  FMUL R7, R32, 0.25 ;  /* 0x3e80000020077820 */ /* 0x000fe20000400000 */
[----:B------:R-:W-:Y:S01]  /*5070*/  FSETP.GEU.AND P1, PT, |R65|, 1.175494350822287508e-38, PT ;  /* 0x008000004100780b */ /* 0x000fe20003f2e200 */
[----:B------:R-:W-:Y:S01]  /*5080*/  VIADD R2, R77, 0xc0cafb0d ;  /* 0xc0cafb0d4d027836 */ /* 0x000fe20000000000 */
[----:B------:R-:W-:Y:S01]  /*5090*/  SHF.R.U32.HI R9, RZ, 0x6, R249 ;  /* 0x00000006ff097819 */ /* 0x000fe200000116f9 */
[----:B------:R-:W-:Y:S01]  /*50a0*/  VIADD R4, R64, 0xc0cafb0d ;  /* 0xc0cafb0d40047836 */ /* 0x000fe20000000000 */
[----:B------:R-:W-:Y:S01]  /*50b0*/  FSEL R36, R5, R36, P2 ;  /* 0x0000002405247208 */ /* 0x000fe20001000000 */
[----:B------:R-:W-:Y:S01]  /*50c0*/  FMUL R5, R28, 0.25 ;  /* 0x3e8000001c057820 */ /* 0x000fe20000400000 */
[----:B------:R-:W-:Y:S01]  /*50d0*/  SGXT.U32 R9, R9, 0x2 ;  /* 0x000000020909781a */ /* 0x000fe20000000000 */
[----:B------:R-:W-:Y:S01]  /*50e0*/  @P2 FMUL R65, R65, 0.25 ;  /* 0x3e80000041412820 */ /* 0x000fe20000400000 */
[----:B------:R-:W-:Y:S01]  /*50f0*/  FSEL R16, R7, R32, P2 ;  /* 0x0000002007107208 */ /* 0x000fe20001000000 */
[----:B------:R-:W-:Y:S01]  /*5100*/  @!P5 FMUL R21, R21, 16777216 ;  /* 0x4b8000001515d820 */ /* 0x000fe20000400000 */
[----:B------:R-:W-:Y:S01]  /*5110*/  FSEL R58, R6, R25, P2 ;  /* 0x00000019063a7208 */ /* 0x000fe20001000000 */
[----:B0-----:R-:W-:Y:S01]  /*5120*/  IMAD R37, R9, R62, RZ ;  /* 0x0000003e09257224 */ /* 0x001fe200078e02ff */
[----:B------:R-:W-:Y:S01]  /*5130*/  LOP3.LUT R6, R2, 0xff800000, RZ, 0xc0, !PT ;  /* 0xff80000002067812 */ /* 0x000fe200078ec0ff */
[----:B------:R-:W-:Y:S01]  /*5140*/  @!P1 FMUL R65, R65, 16777216 ;  /* 0x4b80000041419820 */ /* 0x000fe20000400000 */
[----:B------:R-:W-:Y:S01]  /*5150*/  LOP3.LUT R7, R4, 0xff800000, RZ, 0xc0, !PT ;  /* 0xff80000004077812 */ /* 0x000fe200078ec0ff */
[----:B------:R-:W-:Y:S01]  /*5160*/  IMAD R41, R62, 0x4, R37 ;  /* 0x000000043e297824 */ /* 0x000fe200078e0225 */
[----:B------:R-:W-:Y:S01]  /*5170*/  FSEL R50, R5, R28, P2 ;  /* 0x0000001c05327208 */ /* 0x000fe20001000000 */
[----:B------:R-:W-:Y:S01]  /*5180*/  @!P5 FMUL R55, R55, 16777216 ;  /* 0x4b8000003737d820 */ /* 0x000fe20000400000 */
[----:B------:R-:W-:Y:S01]  /*5190*/  FSEL R2, RZ, -23, P3 ;  /* 0xc1b80000ff027808 */ /* 0x000fe20001800000 */
[----:B------:R-:W-:Y:S01]  /*51a0*/  @!P5 FMUL R13, R13, 16777216 ;  /* 0x4b8000000d0dd820 */ /* 0x000fe20000400000 */
[----:B------:R-:W-:Y:S01]  /*51b0*/  I2FP.F32.S32 R5, R6 ;  /* 0x0000000600057245 */ /* 0x000fe20000201400 */
[----:B------:R-:W-:Y:S01]  /*51c0*/  @!P5 FMUL R51, R51, 16777216 ;  /* 0x4b8000003333d820 */ /* 0x000fe20000400000 */
[----:B------:R-:W-:Y:S01]  /*51d0*/  FSEL R4, RZ, -23, P4 ;  /* 0xc1b80000ff047808 */ /* 0x000fe20002000000 */
[----:B------:R-:W-:Y:S01]  /*51e0*/  @!P5 FMUL R15, R15, 16777216 ;  /* 0x4b8000000f0fd820 */ /* 0x000fe20000400000 */
[----:B------:R-:W-:Y:S01]  /*51f0*/  I2FP.F32.S32 R9, R7 ;  /* 0x0000000700097245 */ /* 0x000fe20000201400 */
[----:B------:R-:W-:Y:S01]  /*5200*/  FFMA.FTZ R2, R5, 1.1920928955078125e-07, R2 ;  /* 0x3400000005027823 */ /* 0x000fe20000010002 */
[----:B------:R-:W-:Y:S01]  /*5210*/  FSEL R24, R11, R24, P2 ;  /* 0x000000180b187208 */ /* 0x000fe20001000000 */
[----:B------:R-:W0:Y:S01]  /*5220*/  MUFU.RCP R5, R65 ;  /* 0x0000004100057308 */ /* 0x000e220000001000 */
[----:B------:R-:W-:Y:S01]  /*5230*/  @!P5 FMUL R47, R47, 16777216 ;  /* 0x4b8000002f2fd820 */ /* 0x000fe20000400000 */
[----:B------:R-:W-:Y:S01]  /*5240*/  FFMA.FTZ R11, R9, 1.1920928955078125e-07, R4 ;  /* 0x34000000090b7823 */ /* 0x000fe20000010004 */
[----:B------:R-:W-:Y:S01]  /*5250*/  @!P5 FMUL R17, R17, 16777216 ;  /* 0x4b8000001111d820 */ /* 0x000fe20000400000 */
[----:B------:R-:W-:Y:S01]  /*5260*/  @!P5 FMUL R43, R43, 16777216 ;  /* 0x4b8000002b2bd820 */ /* 0x000fe20000400000 */
[----:B------:R-:W-:Y:S01]  /*5270*/  @!P5 FMUL R19, R19, 16777216 ;  /* 0x4b8000001313d820 */ /* 0x000fe20000400000 */
[----:B------:R-:W-:Y:S01]  /*5280*/  @!P5 FMUL R39, R39, 16777216 ;  /* 0x4b8000002727d820 */ /* 0x000fe20000400000 */
[----:B------:R-:W-:Y:S01]  /*5290*/  @!P5 FMUL R57, R57, 16777216 ;  /* 0x4b8000003939d820 */ /* 0x000fe20000400000 */
[----:B------:R-:W2:Y:S01]  /*52a0*/  MUFU.RCP R4, R21 ;  /* 0x0000001500047308 */ /* 0x000ea20000001000 */
[----:B------:R-:W-:Y:S01]  /*52b0*/  @!P5 FMUL R35, R35, 16777216 ;  /* 0x4b8000002323d820 */ /* 0x000fe20000400000 */
[----:B------:R-:W-:Y:S01]  /*52c0*/  @!P5 FMUL R59, R59, 16777216 ;  /* 0x4b8000003b3bd820 */ /* 0x000fe20000400000 */
[----:B------:R-:W-:Y:S01]  /*52d0*/  @!P5 FMUL R31, R31, 16777216 ;  /* 0x4b8000001f1fd820 */ /* 0x000fe20000400000 */
[----:B------:R-:W-:Y:S01]  /*52e0*/  @!P5 FMUL R61, R61, 16777216 ;  /* 0x4b8000003d3dd820 */ /* 0x000fe20000400000 */
[----:B------:R-:W-:Y:S01]  /*52f0*/  @!P5 FMUL R27, R27, 16777216 ;  /* 0x4b8000001b1bd820 */ /* 0x000fe20000400000 */
[----:B------:R-:W-:Y:S01]  /*5300*/  @!P5 FMUL R63, R63, 16777216 ;  /* 0x4b8000003f3fd820 */ /* 0x000fe20000400000 */
[----:B------:R-:W-:Y:S01]  /*5310*/  @!P1 FMUL R44, R44, 16777216 ;  /* 0x4b8000002c2c9820 */ /* 0x000fe20000400000 */
[----:B------:R-:W-:Y:S01]  /*5320*/  @!P1 FMUL R40, R40, 16777216 ;  /* 0x4b80000028289820 */ /* 0x000fe20000400000 */
[----:B------:R-:W-:-:S02]  /*5330*/  IMAD R29, R62, 0x4, R41 ;  /* 0x000000043e1d7824 */ /* 0x000fc400078e0229 */
[----:B------:R-:W-:Y:S01]  /*5340*/  @!P1 FMUL R52, R52, 16777216 ;  /* 0x4b80000034349820 */ /* 0x000fe20000400000 */
[----:B------:R-:W-:Y:S01]  /*5350*/  @!P1 FMUL R48, R48, 16777216 ;  /* 0x4b80000030309820 */ /* 0x000fe20000400000 */
[----:B------:R-:W-:Y:S01]  /*5360*/  @!P1 FMUL R36, R36, 16777216 ;  /* 0x4b80000024249820 */ /* 0x000fe20000400000 */
[----:B------:R-:W-:Y:S01]  /*5370*/  @!P1 FMUL R16, R16, 16777216 ;  /* 0x4b80000010109820 */ /* 0x000fe20000400000 */
[----:B------:R-:W-:Y:S01]  /*5380*/  @!P1 FMUL R50, R50, 16777216 ;  /* 0x4b80000032329820 */ /* 0x000fe20000400000 */
[----:B------:R-:W-:Y:S01]  /*5390*/  @!P1 FMUL R24, R24, 16777216 ;  /* 0x4b80000018189820 */ /* 0x000fe20000400000 */
[C---:B0-----:R-:W-:Y:S01]  /*53a0*/  FMUL R18, R5.reuse, R44 ;  /* 0x0000002c05127220 */ /* 0x041fe20000400000 */
[C---:B--2---:R-:W-:Y:S01]  /*53b0*/  FMUL R55, R4.reuse, R55 ;  /* 0x0000003704377220 */ /* 0x044fe20000400000 */
[C---:B------:R-:W-:Y:S01]  /*53c0*/  FMUL R20, R4.reuse, R13 ;  /* 0x0000000d04147220 */ /* 0x040fe20000400000 */
        /* <DEDUP_REMOVED lines=13> */
[----:B------:R-:W-:Y:S01]  /*54a0*/  FMUL R56, R4, R63 ;  /* 0x0000003f04387220 */ /* 0x000fe20000400000 */
[----:B------:R-:W-:Y:S01]  /*54b0*/  FMUL R9, R5, R40 ;  /* 0x0000002805097220 */ /* 0x000fe20000400000 */
[----:B------:R-:W-:-:S02]  /*54c0*/  IMAD R33, R62, 0x4, R29 ;  /* 0x000000043e217824 */ /* 0x000fc400078e021d */
[C---:B------:R-:W-:Y:S01]  /*54d0*/  FMUL R19, R5.reuse, R52 ;  /* 0x0000003405137220 */ /* 0x040fe20000400000 */
[C---:B------:R-:W-:Y:S01]  /*54e0*/  FMUL R50, R5.reuse, R50 ;  /* 0x0000003205327220 */ /* 0x040fe20000400000 */
[C---:B------:R-:W-:Y:S01]  /*54f0*/  FMUL R13, R5.reuse, R24 ;  /* 0x00000018050d7220 */ /* 0x040fe20000400000 */
[C---:B------:R-:W-:Y:S01]  /*5500*/  FMUL R17, R5.reuse, R36 ;  /* 0x0000002405117220 */ /* 0x040fe20000400000 */
[C---:B------:R-:W-:Y:S01]  /*5510*/  FMUL R4, R5.reuse, R16 ;  /* 0x0000001005047220 */ /* 0x040fe20000400000 */
[C---:B------:R-:W-:Y:S01]  /*5520*/  FMUL R48, R5.reuse, R48 ;  /* 0x0000003005307220 */ /* 0x040fe20000400000 */
[----:B------:R-:W-:Y:S01]  /*5530*/  ULEA UR6, UR8, UR4, 0x4 ;  /* 0x0000000408067291 */ /* 0x000fe2000f8e203f */
[----:B------:R-:W-:Y:S01]  /*5540*/  @!P1 FMUL R14, R14, 16777216 ;  /* 0x4b8000000e0e9820 */ /* 0x000fe20000400000 */
[----:B------:R-:W-:Y:S01]  /*5550*/  @!P1 FMUL R30, R30, 16777216 ;  /* 0x4b8000001e1e9820 */ /* 0x000fe20000400000 */
[----:B------:R-:W-:Y:S01]  /*5560*/  IMAD R45, R62, 0x4, R33 ;  /* 0x000000043e2d7824 */ /* 0x000fe200078e0221 */
[----:B------:R-:W-:Y:S01]  /*5570*/  F2FP.BF16.F32.PACK_AB R18, R18, R9 ;  /* 0x000000091212723e */ /* 0x000fe200000010ff */
[C---:B------:R-:W-:Y:S01]  /*5580*/  FMUL R14, R5.reuse, R14 ;  /* 0x0000000e050e7220 */ /* 0x040fe20000400000 */
[----:B------:R-:W-:Y:S01]  /*5590*/  F2FP.BF16.F32.PACK_AB R16, R50, R13 ;  /* 0x0000000d3210723e */ /* 0x000fe200000010ff */
[----:B------:R-:W-:Y:S01]  /*55a0*/  FMUL R9, R5, R30 ;  /* 0x0000001e05097220 */ /* 0x000fe20000400000 */
[----:B------:R-:W-:Y:S01]  /*55b0*/  F2FP.BF16.F32.PACK_AB R17, R17, R4 ;  /* 0x000000041111723e */ /* 0x000fe200000010ff */
[----:B------:R-:W-:Y:S01]  /*55c0*/  IMAD.IADD R6, R77, 0x1, -R6 ;  /* 0x000000014d067824 */ /* 0x000fe200078e0a06 */
[----:B------:R-:W-:Y:S01]  /*55d0*/  F2FP.BF16.F32.PACK_AB R19, R19, R48 ;  /* 0x000000301313723e */ /* 0x000fe200000010ff */
[----:B------:R-:W-:Y:S01]  /*55e0*/  BAR.SYNC.DEFER_BLOCKING 0x0 ;  /* 0x0000000000007b1d */ /* 0x000fe20000010000 */
[----:B------:R-:W-:-:S02]  /*55f0*/  IMAD R49, R62, 0x4, R45 ;  /* 0x000000043e317824 */ /* 0x000fc400078e022d */
[----:B------:R-:W-:Y:S01]  /*5600*/  @!P1 FMUL R10, R10, 16777216 ;  /* 0x4b8000000a0a9820 */ /* 0x000fe20000400000 */
[----:B------:R-:W-:Y:S01]  /*5610*/  F2FP.BF16.F32.PACK_AB R14, R14, R9 ;  /* 0x000000090e0e723e */ /* 0x000fe200000010ff */
[----:B------:R-:W-:Y:S01]  /*5620*/  FADD R9, R6, -1 ;  /* 0xbf80000006097421 */ /* 0x000fe20000000000 */
[----:B------:R-:W-:Y:S02]  /*5630*/  IMAD R53, R62, 0x4, R49 ;  /* 0x000000043e357824 */ /* 0x000fe400078e0231 */
[C---:B------:R-:W-:Y:S01]  /*5640*/  FMUL R15, R5.reuse, R10 ;  /* 0x0000000a050f7220 */ /* 0x040fe20000400000 */
[----:B------:R-:W-:Y:S02]  /*5650*/  IMAD.IADD R7, R64, 0x1, -R7 ;  /* 0x0000000140077824 */ /* 0x000fe400078e0a07 */
[----:B------:R-:W-:Y:S01]  /*5660*/  @!P1 FMUL R12, R12, 16777216 ;  /* 0x4b8000000c0c9820 */ /* 0x000fe20000400000 */
[----:B------:R-:W-:Y:S02]  /*5670*/  IMAD R27, R62, 0x4, R53 ;  /* 0x000000043e1b7824 */ /* 0x000fe400078e0235 */
[----:B------:R-:W-:Y:S01]  /*5680*/  @!P1 FMUL R46, R46, 16777216 ;  /* 0x4b8000002e2e9820 */ /* 0x000fe20000400000 */
[----:B------:R-:W-:Y:S01]  /*5690*/  @!P1 FMUL R34, R34, 16777216 ;  /* 0x4b80000022229820 */ /* 0x000fe20000400000 */
[----:B------:R-:W-:Y:S01]  /*56a0*/  FMUL R24, R5, R12 ;  /* 0x0000000c05187220 */ /* 0x000fe20000400000 */
[----:B------:R-:W-:-:S02]  /*56b0*/  IMAD R35, R62, 0x4, R27 ;  /* 0x000000043e237824 */ /* 0x000fc400078e021b */
[C---:B------:R-:W-:Y:S01]  /*56c0*/  FMUL R12, R5.reuse, R46 ;  /* 0x0000002e050c7220 */ /* 0x040fe20000400000 */
[----:B------:R-:W-:Y:S01]  /*56d0*/  @!P1 FMUL R42, R42, 16777216 ;  /* 0x4b8000002a2a9820 */ /* 0x000fe20000400000 */
[----:B------:R-:W-:Y:S01]  /*56e0*/  @!P1 FMUL R58, R58, 16777216 ;  /* 0x4b8000003a3a9820 */ /* 0x000fe20000400000 */
[C---:B------:R-:W-:Y:S02]  /*56f0*/  IMAD R40, R62.reuse, 0x4, R35 ;  /* 0x000000043e287824 */ /* 0x040fe400078e0223 */
[C---:B------:R-:W-:Y:S01]  /*5700*/  FMUL R13, R5.reuse, R34 ;  /* 0x00000022050d7220 */ /* 0x040fe20000400000 */
[C---:B------:R-:W-:Y:S01]  /*5710*/  FMUL R42, R5.reuse, R42 ;  /* 0x0000002a052a7220 */ /* 0x040fe20000400000 */
[----:B------:R-:W-:Y:S01]  /*5720*/  FMUL R25, R5, R58 ;  /* 0x0000003a05197220 */ /* 0x000fe20000400000 */
[C---:B------:R-:W-:Y:S01]  /*5730*/  IMAD R43, R62.reuse, 0x4, R40 ;  /* 0x000000043e2b7824 */ /* 0x040fe200078e0228 */
[----:B------:R-:W-:Y:S01]  /*5740*/  F2FP.BF16.F32.PACK_AB R4, R61, R56 ;  /* 0x000000383d04723e */ /* 0x000fe200000010ff */
[----:B------:R-:W-:Y:S01]  /*5750*/  USHF.R.U32.HI UR8, URZ, 0x2, UR8 ;  /* 0x000000023f087899 */ /* 0x000fe20008011608 */
[----:B------:R0:W-:Y:S01]  /*5760*/  STS.128 [R60+UR6], R16 ;  /* 0x000000103c007988 */ /* 0x0001e20008000c06 */
[----:B------:R-:W-:Y:S01]  /*5770*/  IMAD R44, R62, 0x4, R43 ;  /* 0x000000043e2c7824 */ /* 0x000fe200078e022b */
[----:B------:R-:W-:-:S02]  /*5780*/  F2FP.BF16.F32.PACK_AB R5, R57, R38 ;  /* 0x000000263905723e */ /* 0x000fc400000010ff */
[----:B------:R-:W-:Y:S01]  /*5790*/  F2FP.BF16.F32.PACK_AB R6, R23, R28 ;  /* 0x0000001c1706723e */ /* 0x000fe200000010ff */
[----:B------:R-:W-:Y:S01]  /*57a0*/  IMAD R46, R62, 0x4, R44 ;  /* 0x000000043e2e7824 */ /* 0x000fe200078e022c */
[----:B------:R-:W-:Y:S02]  /*57b0*/  ISETP.GE.U32.AND P1, PT, R77, 0x7f800000, PT ;  /* 0x7f8000004d00780c */ /* 0x000fe40003f26070 */
[----:B------:R-:W-:Y:S01]  /*57c0*/  F2FP.BF16.F32.PACK_AB R12, R12, R25 ;  /* 0x000000190c0c723e */ /* 0x000fe200000010ff */
[C---:B------:R-:W-:Y:S01]  /*57d0*/  IMAD R48, R62.reuse, 0x4, R46 ;  /* 0x000000043e307824 */ /* 0x040fe200078e022e */
[----:B------:R-:W-:Y:S02]  /*57e0*/  F2FP.BF16.F32.PACK_AB R13, R13, R42 ;  /* 0x0000002a0d0d723e */ /* 0x000fe400000010ff */
[----:B------:R-:W-:Y:S01]  /*57f0*/  F2FP.BF16.F32.PACK_AB R15, R15, R24 ;  /* 0x000000180f0f723e */ /* 0x000fe200000010ff */
[----:B------:R-:W-:Y:S01]  /*5800*/  IMAD R50, R62, 0x4, R48 ;  /* 0x000000043e327824 */ /* 0x000fe200078e0230 */
[----:B------:R-:W-:Y:S01]  /*5810*/  F2FP.BF16.F32.PACK_AB R72, R31, R54 ;  /* 0x000000361f48723e */ /* 0x000fe200000010ff */
[----:B0-----:R-:W-:-:S02]  /*5820*/  IMAD.MOV.U32 R17, RZ, RZ, 0x3dc6b27f ;  /* 0x3dc6b27fff117424 */ /* 0x001fc400078e00ff */
[----:B------:R-:W-:Y:S01]  /*5830*/  FADD R16, R7, -1 ;  /* 0xbf80000007107421 */ /* 0x000fe20000000000 */
[----:B------:R-:W-:Y:S01]  /*5840*/  IMAD R51, R62, 0x4, R50 ;  /* 0x000000043e337824 */ /* 0x000fe200078e0232 */
[----:B------:R-:W-:Y:S01]  /*5850*/  F2FP.BF16.F32.PACK_AB R73, R39, R32 ;  /* 0x000000202749723e */ /* 0x000fe200000010ff */
[-C--:B------:R-:W-:Y:S01]  /*5860*/  FFMA.FTZ R10, R9, R17.reuse, -0.16845393180847167969 ;  /* 0xbe2c7f30090a7423 */ /* 0x080fe20000010011 */
[----:B------:R-:W-:Y:S01]  /*5870*/  FFMA.FTZ R7, R16, R17, -0.16845393180847167969 ;  /* 0xbe2c7f3010077423 */ /* 0x000fe20000010011 */
[----:B------:R-:W-:Y:S01]  /*5880*/  IMAD R52, R62, 0x4, R51 ;  /* 0x000000043e347824 */ /* 0x000fe200078e0233 */
[----:B------:R-:W-:Y:S01]  /*5890*/  F2FP.BF16.F32.PACK_AB R74, R47, R26 ;  /* 0x0000001a2f4a723e */ /* 0x000fe200000010ff */
[----:B------:R-:W-:Y:S01]  /*58a0*/  FFMA.FTZ R10, R9, R10, 0.1716887056827545166 ;  /* 0x3e2fcf2a090a7423 */ /* 0x000fe2000001000a */
[----:B------:R-:W-:Y:S01]  /*58b0*/  FFMA.FTZ R17, R16, R7, 0.1716887056827545166 ;  /* 0x3e2fcf2a10117423 */ /* 0x000fe20000010007 */
[----:B------:R-:W-:Y:S01]  /*58c0*/  F2FP.BF16.F32.PACK_AB R7, R20, R21 ;  /* 0x000000151407723e */ /* 0x000fe200000010ff */
[----:B------:R-:W-:-:S02]  /*58d0*/  IMAD R56, R62, 0x4, R52 ;  /* 0x000000043e387824 */ /* 0x000fc400078e0234 */
[----:B------:R-:W-:Y:S01]  /*58e0*/  FFMA.FTZ R10, R9, R10, -0.17900948226451873779 ;  /* 0xbe374e43090a7423 */ /* 0x000fe2000001000a */
[C---:B------:R-:W-:Y:S01]  /*58f0*/  FFMA.FTZ R17, R16.reuse, R17, -0.17900948226451873779 ;  /* 0xbe374e4310117423 */ /* 0x040fe20000010011 */
[----:B------:R-:W-:Y:S01]  /*5900*/  F2FP.BF16.F32.PACK_AB R75, R55, R22 ;  /* 0x00000016374b723e */ /* 0x000fe200000010ff */
[----:B------:R0:W-:Y:S01]  /*5910*/  STS.128 [R60+UR6+0x80], R4 ;  /* 0x000080043c007988 */ /* 0x0001e20008000c06 */
[C---:B------:R-:W-:Y:S01]  /*5920*/  FFMA.FTZ R10, R9.reuse, R10, 0.20512372255325317383 ;  /* 0x3e520bf4090a7423 */ /* 0x040fe2000001000a */
[----:B------:R-:W-:Y:S01]  /*5930*/  FFMA.FTZ R17, R16, R17, 0.20512372255325317383 ;  /* 0x3e520bf410117423 */ /* 0x000fe20000010011 */
[----:B------:R-:W-:Y:S01]  /*5940*/  IMAD R57, R62, 0x4, R56 ;  /* 0x000000043e397824 */ /* 0x000fe200078e0238 */
[----:B------:R-:W-:Y:S01]  /*5950*/  ISETP.GE.U32.AND P3, PT, R64, 0x7f800000, PT ;  /* 0x7f8000004000780c */ /* 0x000fe20003f66070 */
[C---:B------:R-:W-:Y:S01]  /*5960*/  FFMA.FTZ R10, R9.reuse, R10, -0.24046532809734344482 ;  /* 0xbe763c8b090a7423 */ /* 0x040fe2000001000a */
[----:B------:R-:W-:Y:S01]  /*5970*/  FFMA.FTZ R17, R16, R17, -0.24046532809734344482 ;  /* 0xbe763c8b10117423 */ /* 0x000fe20000010011 */
[----:B------:R-:W-:Y:S01]  /*5980*/  IMAD R58, R62, 0x4, R57 ;  /* 0x000000043e3a7824 */ /* 0x000fe200078e0239 */
[----:B------:R-:W-:Y:S01]  /*5990*/  STS.128 [R60+UR6+0x400], R12 ;  /* 0x0004000c3c007988 */ /* 0x000fe20008000c06 */
[C---:B------:R-:W-:Y:S01]  /*59a0*/  FFMA.FTZ R10, R9.reuse, R10, 0.28857114911079406738 ;  /* 0x3e93bf99090a7423 */ /* 0x040fe2000001000a */
[----:B------:R-:W-:Y:S01]  /*59b0*/  FFMA.FTZ R17, R16, R17, 0.28857114911079406738 ;  /* 0x3e93bf9910117423 */ /* 0x000fe20000010011 */
[----:B------:R-:W-:Y:S01]  /*59c0*/  IMAD R59, R62, 0x4, R58 ;  /* 0x000000043e3b7824 */ /* 0x000fe200078e023a */
[----:B------:R2:W-:Y:S01]  /*59d0*/  STS.128 [R60+UR6+0x480], R72 ;  /* 0x000480483c007988 */ /* 0x0005e20008000c06 */
[C---:B------:R-:W-:Y:S01]  /*59e0*/  FFMA.FTZ R10, R9.reuse, R10, -0.36067417263984680176 ;  /* 0xbeb8aa49090a7423 */ /* 0x040fe2000001000a */
[C---:B------:R-:W-:Y:S01]  /*59f0*/  FFMA.FTZ R17, R16.reuse, R17, -0.36067417263984680176 ;  /* 0xbeb8aa4910117423 */ /* 0x040fe20000010011 */
[----:B------:R-:W-:Y:S01]  /*5a00*/  ULDC.64 UR6, c[0x0][0x270] ;  /* 0x00009c0000067ab9 */ /* 0x000fe20000000a00 */
[----:B0-----:R-:W2:Y:S01]  /*5a10*/  LDC.64 R6, c[0x0][0x228] ;  /* 0x00008a00ff067b82 */ /* 0x001ea20000000a00 */
[----:B------:R-:W-:Y:S01]  /*5a20*/  FFMA.FTZ R10, R9, R10, 0.48089820146560668945 ;  /* 0x3ef6384a090a7423 */ /* 0x000fe2000001000a */
[----:B------:R-:W-:Y:S01]  /*5a30*/  FFMA.FTZ R17, R16, R17, 0.48089820146560668945 ;  /* 0x3ef6384a10117423 */ /* 0x000fe20000010011 */
[----:B-1----:R-:W-:Y:S01]  /*5a40*/  UIMAD UR6, UR10, UR6, URZ ;  /* 0x000000060a0672a4 */ /* 0x002fe2000f8e023f */
[----:B------:R-:W-:-:S02]  /*5a50*/  IMAD R61, R62, 0x4, R59 ;  /* 0x000000043e3d7824 */ /* 0x000fc400078e023b */
[C---:B------:R-:W-:Y:S01]  /*5a60*/  FFMA.FTZ R10, R9.reuse, R10, -0.72134751081466674805 ;  /* 0xbf38aa3b090a7423 */ /* 0x040fe2000001000a */
[----:B------:R-:W-:Y:S01]  /*5a70*/  FFMA.FTZ R17, R16, R17, -0.72134751081466674805 ;  /* 0xbf38aa3b10117423 */ /* 0x000fe20000010011 */
[----:B------:R-:W-:Y:S01]  /*5a80*/  USHF.L.U32 UR9, UR6, 0x1, URZ ;  /* 0x0000000106097899 */ /* 0x000fe2000800063f */
[----:B------:R-:W-:Y:S02]  /*5a90*/  IMAD R63, R62, 0x4, R61 ;  /* 0x000000043e3f7824 */ /* 0x000fe400078e023d */
[----:B------:R-:W-:Y:S01]  /*5aa0*/  FMUL R10, R9, R10 ;  /* 0x0000000a090a7220 */ /* 0x000fe20000400000 */
[----:B------:R-:W-:Y:S01]  /*5ab0*/  FMUL R17, R16, R17 ;  /* 0x0000001110117220 */ /* 0x000fe20000400000 */
[----:B------:R-:W-:Y:S01]  /*5ac0*/  LOP3.LUT R80, R3, UR8, RZ, 0x3c, !PT ;  /* 0x0000000803507c12 */ /* 0x000fe2000f8e3cff */
[----:B------:R-:W-:Y:S02]  /*5ad0*/  IMAD R65, R62, 0x4, R63 ;  /* 0x000000043e417824 */ /* 0x000fe400078e023f */
[----:B------:R-:W-:Y:S01]  /*5ae0*/  FMUL R10, R9, R10 ;  /* 0x0000000a090a7220 */ /* 0x000fe20000400000 */
[----:B------:R-:W-:Y:S01]  /*5af0*/  FMUL R17, R16, R17 ;  /* 0x0000001110117220 */ /* 0x000fe20000400000 */
[----:B------:R-:W-:Y:S01]  /*5b00*/  BAR.SYNC.DEFER_BLOCKING 0x0 ;  /* 0x0000000000007b1d */ /* 0x000fe20000010000 */
[----:B------:R-:W-:-:S02]  /*5b10*/  IMAD R67, R62, 0x4, R65 ;  /* 0x000000043e437824 */ /* 0x000fc400078e0241 */
[----:B------:R-:W-:Y:S01]  /*5b20*/  FFMA.FTZ R9, R9, 1.4426950216293334961, R10 ;  /* 0x3fb8aa3b09097823 */ /* 0x000fe2000001000a */
[----:B------:R-:W-:Y:S01]  /*5b30*/  FFMA.FTZ R16, R16, 1.4426950216293334961, R17 ;  /* 0x3fb8aa3b10107823 */ /* 0x000fe20000010011 */
[----:B------:R-:W-:Y:S01]  /*5b40*/  FSETP.NEU.AND P2, PT, R77, RZ, PT ;  /* 0x000000ff4d00720b */ /* 0x000fe20003f4d000 */
[----:B------:R-:W-:Y:S02]  /*5b50*/  IMAD R69, R62, 0x4, R67 ;  /* 0x000000043e457824 */ /* 0x000fe400078e0243 */
[----:B------:R-:W-:Y:S01]  /*5b60*/  FADD R9, R2, R9 ;  /* 0x0000000902097221 */ /* 0x000fe20000000000 */
[----:B------:R-:W-:Y:S02]  /*5b70*/  @P1 IMAD.MOV.U32 R2, RZ, RZ, 0x7f800000 ;  /* 0x7f800000ff021424 */ /* 0x000fe400078e00ff */
[----:B------:R-:W-:Y:S01]  /*5b80*/  FADD R76, R11, R16 ;  /* 0x000000100b4c7221 */ /* 0x000fe20000000000 */
[----:B------:R-:W-:Y:S01]  /*5b90*/  @P3 IMAD.MOV.U32 R11, RZ, RZ, 0x7f800000 ;  /* 0x7f800000ff0b3424 */ /* 0x000fe200078e00ff */
[----:B------:R-:W-:Y:S01]  /*5ba0*/  LOP3.LUT R84, R80, 0x40, RZ, 0x3c, !PT ;  /* 0x0000004050547812 */ /* 0x000fe200078e3cff */
[----:B------:R-:W-:Y:S01]  /*5bb0*/  @P1 FFMA.FTZ R9, R77, R2, +INF ;  /* 0x7f8000004d091423 */ /* 0x000fe20000010002 */
[----:B------:R-:W-:Y:S01]  /*5bc0*/  IMAD R2, R251, UR7, RZ ;  /* 0x00000007fb027c24 */ /* 0x000fe2000f8e02ff */
[----:B------:R-:W-:Y:S01]  /*5bd0*/  UIMAD.WIDE UR6, UR6, 0x2, URZ ;  /* 0x00000002060678a5 */ /* 0x000fe2000f8e023f */
[----:B------:R-:W-:Y:S01]  /*5be0*/  @P3 FFMA.FTZ R76, R64, R11, +INF ;  /* 0x7f800000404c3423 */ /* 0x000fe2000001000b */
[----:B------:R-:W-:Y:S01]  /*5bf0*/  IMAD R71, R62, 0x4, R69 ;  /* 0x000000043e477824 */ /* 0x000fe200078e0245 */
[----:B------:R-:W-:Y:S01]  /*5c00*/  FSETP.NEU.AND P1, PT, R64, RZ, PT ;  /* 0x000000ff4000720b */ /* 0x000fe20003f2d000 */
[----:B------:R-:W-:-:S02]  /*5c10*/  IMAD.SHL.U32 R5, R2, 0x2, RZ ;  /* 0x0000000202057824 */ /* 0x000fc400078e00ff */
[----:B------:R-:W-:Y:S01]  /*5c20*/  IMAD.HI R2, R2, 0x2, RZ ;  /* 0x0000000202027827 */ /* 0x000fe200078e02ff */
[----:B------:R-:W-:Y:S02]  /*5c30*/  ULDC UR6, c[0x0][0x27c] ;  /* 0x00009f0000067ab9 */ /* 0x000fe40000000800 */
[----:B--2---:R-:W-:Y:S01]  /*5c40*/  IADD3 R74, P3, P4, R5, UR9, R6 ;  /* 0x00000009054a7c10 */ /* 0x004fe2000fc7e006 */
[----:B------:R-:W-:Y:S01]  /*5c50*/  IMAD R73, R62, 0x4, R71 ;  /* 0x000000043e497824 */ /* 0x000fe200078e0247 */
[----:B------:R-:W-:Y:S01]  /*5c60*/  LDS.128 R12, [R84+UR4] ;  /* 0x00000004540c7984 */ /* 0x000fe20008000c00 */
[----:B------:R-:W-:Y:S01]  /*5c70*/  UIMAD UR6, UR10, UR6, URZ ;  /* 0x000000060a0672a4 */ /* 0x000fe2000f8e023f */
[----:B------:R-:W-:Y:S01]  /*5c80*/  IADD3.X R82, R2, UR7, R7, P3, P4 ;  /* 0x0000000702527c10 */ /* 0x000fe20009fe8407 */
[C---:B------:R-:W-:Y:S01]  /*5c90*/  IMAD R75, R62.reuse, 0x4, R73 ;  /* 0x000000043e4b7824 */ /* 0x040fe200078e0249 */
[-C--:B------:R-:W-:Y:S01]  /*5ca0*/  LEA R2, P5, R37, R74.reuse, 0x1 ;  /* 0x0000004a25027211 */ /* 0x080fe200078a08ff */
[----:B------:R-:W0:Y:S01]  /*5cb0*/  LDS.128 R4, [R80+UR4] ;  /* 0x0000000450047984 */ /* 0x000e220008000c00 */
[-C--:B------:R-:W-:Y:S01]  /*5cc0*/  LEA R10, P6, R41, R74.reuse, 0x1 ;  /* 0x0000004a290a7211 */ /* 0x080fe200078c08ff */
[C---:B------:R-:W-:Y:S01]  /*5cd0*/  IMAD R77, R62.reuse, 0x4, R75 ;  /* 0x000000043e4d7824 */ /* 0x040fe200078e024b */
[-C--:B------:R-:W-:Y:S01]  /*5ce0*/  LEA R16, P3, R29, R74.reuse, 0x1 ;  /* 0x0000004a1d107211 */ /* 0x080fe200078608ff */
[----:B------:R-:W1:Y:S01]  /*5cf0*/  LDS.128 R84, [R84+UR4+0x800] ;  /* 0x0008000454547984 */ /* 0x000e620008000c00 */
[----:B------:R-:W-:Y:S01]  /*5d00*/  LEA R18, P4, R33, R74, 0x1 ;  /* 0x0000004a21127211 */ /* 0x000fe200078808ff */
[C---:B------:R-:W-:Y:S01]  /*5d10*/  IMAD R78, R62.reuse, 0x4, R77 ;  /* 0x000000043e4e7824 */ /* 0x040fe200078e024d */
[-C--:B------:R-:W-:Y:S01]  /*5d20*/  LEA.HI.X.SX32 R3, R37, R82.reuse, 0x1, P5 ;  /* 0x0000005225037211 */ /* 0x080fe200028f0eff */
[----:B------:R-:W-:Y:S01]  /*5d30*/  USHF.L.U32 UR8, UR6, 0x2, URZ ;  /* 0x0000000206087899 */ /* 0x000fe2000800063f */
[-C--:B------:R-:W-:Y:S01]  /*5d40*/  LEA.HI.X.SX32 R11, R41, R82.reuse, 0x1, P6 ;  /* 0x00000052290b7211 */ /* 0x080fe200030f0eff */
[----:B------:R-:W-:Y:S01]  /*5d50*/  IMAD R79, R62, 0x4, R78 ;  /* 0x000000043e4f7824 */ /* 0x000fe200078e024e */
[----:B------:R-:W-:Y:S01]  /*5d60*/  LEA.HI.X.SX32 R17, R29, R82, 0x1, P3 ;  /* 0x000000521d117211 */ /* 0x000fe200018f0eff */
[----:B------:R-:W-:Y:S01]  /*5d70*/  UIMAD.WIDE UR6, UR6, 0x4, URZ ;  /* 0x00000004060678a5 */ /* 0x000fe2000f8e023f */
[----:B------:R-:W-:-:S02]  /*5d80*/  LEA R20, P5, R45, R74, 0x1 ;  /* 0x0000004a2d147211 */ /* 0x000fc400078a08ff */
[-C--:B------:R-:W-:Y:S02]  /*5d90*/  LEA R22, P6, R49, R74.reuse, 0x1 ;  /* 0x0000004a31167211 */ /* 0x080fe400078c08ff */
[----:B------:R-:W-:Y:S02]  /*5da0*/  LEA R24, P3, R53, R74, 0x1 ;  /* 0x0000004a35187211 */ /* 0x000fe400078608ff */
[----:B------:R-:W-:Y:S02]  /*5db0*/  LEA.HI.X.SX32 R19, R33, R82, 0x1, P4 ;  /* 0x0000005221137211 */ /* 0x000fe400020f0eff */
[----:B------:R-:W-:Y:S02]  /*5dc0*/  LEA R26, P4, R27, R74, 0x1 ;  /* 0x0000004a1b1a7211 */ /* 0x000fe400078808ff */
[-C--:B------:R-:W-:Y:S02]  /*5dd0*/  LEA.HI.X.SX32 R21, R45, R82.reuse, 0x1, P5 ;  /* 0x000000522d157211 */ /* 0x080fe400028f0eff */
[----:B------:R-:W-:-:S02]  /*5de0*/  LEA.HI.X.SX32 R23, R49, R82, 0x1, P6 ;  /* 0x0000005231177211 */ /* 0x000fc400030f0eff */
[----:B------:R-:W-:Y:S02]  /*5df0*/  LEA.HI.X.SX32 R25, R53, R82, 0x1, P3 ;  /* 0x0000005235197211 */ /* 0x000fe400018f0eff */
[-C--:B------:R-:W-:Y:S02]  /*5e00*/  LEA R28, P5, R35, R74.reuse, 0x1 ;  /* 0x0000004a231c7211 */ /* 0x080fe400078a08ff */
[-C--:B------:R-:W-:Y:S02]  /*5e10*/  LEA R30, P6, R40, R74.reuse, 0x1 ;  /* 0x0000004a281e7211 */ /* 0x080fe400078c08ff */
[----:B------:R-:W-:Y:S02]  /*5e20*/  LEA R32, P3, R43, R74, 0x1 ;  /* 0x0000004a2b207211 */ /* 0x000fe400078608ff */
[----:B------:R-:W-:Y:S02]  /*5e30*/  LEA.HI.X.SX32 R27, R27, R82, 0x1, P4 ;  /* 0x000000521b1b7211 */ /* 0x000fe400020f0eff */
[----:B------:R-:W-:-:S02]  /*5e40*/  LEA R34, P4, R44, R74, 0x1 ;  /* 0x0000004a2c227211 */ /* 0x000fc400078808ff */
[-C--:B------:R-:W-:Y:S01]  /*5e50*/  LEA.HI.X.SX32 R29, R35, R82.reuse, 0x1, P5 ;  /* 0x00000052231d7211 */ /* 0x080fe200028f0eff */
[----:B0-----:R0:W-:Y:S01]  /*5e60*/  STG.E.U16 desc[UR60][R2.64], R4 ;  /* 0x0000000402007986 */ /* 0x0011e2000c10153c */
[-C--:B------:R-:W-:Y:S02]  /*5e70*/  LEA.HI.X.SX32 R31, R40, R82.reuse, 0x1, P6 ;  /* 0x00000052281f7211 */ /* 0x080fe400030f0eff */
[----:B------:R-:W-:Y:S01]  /*5e80*/  LEA.HI.X.SX32 R33, R43, R82, 0x1, P3 ;  /* 0x000000522b217211 */ /* 0x000fe200018f0eff */
[----:B------:R2:W-:Y:S01]  /*5e90*/  STG.E.U16 desc[UR60][R10.64], R12 ;  /* 0x0000000c0a007986 */ /* 0x0005e2000c10153c */
[-C--:B------:R-:W-:Y:S02]  /*5ea0*/  LEA R36, P5, R46, R74.reuse, 0x1 ;  /* 0x0000004a2e247211 */ /* 0x080fe400078a08ff */
[-C--:B------:R-:W-:Y:S02]  /*5eb0*/  LEA R38, P6, R48, R74.reuse, 0x1 ;  /* 0x0000004a30267211 */ /* 0x080fe400078c08ff */
[----:B------:R-:W-:-:S02]  /*5ec0*/  LEA R40, P3, R50, R74, 0x1 ;  /* 0x0000004a32287211 */ /* 0x000fc400078608ff */
[----:B------:R-:W-:Y:S02]  /*5ed0*/  LEA.HI.X.SX32 R35, R44, R82, 0x1, P4 ;  /* 0x000000522c237211 */ /* 0x000fe400020f0eff */
[----:B------:R-:W-:Y:S02]  /*5ee0*/  LEA R42, P4, R51, R74, 0x1 ;  /* 0x0000004a332a7211 */ /* 0x000fe400078808ff */
[-C--:B------:R-:W-:Y:S02]  /*5ef0*/  LEA.HI.X.SX32 R37, R46, R82.reuse, 0x1, P5 ;  /* 0x000000522e257211 */ /* 0x080fe400028f0eff */
[-C--:B------:R-:W-:Y:S02]  /*5f00*/  LEA.HI.X.SX32 R39, R48, R82.reuse, 0x1, P6 ;  /* 0x0000005230277211 */ /* 0x080fe400030f0eff */
[----:B------:R-:W-:Y:S02]  /*5f10*/  LEA.HI.X.SX32 R41, R50, R82, 0x1, P3 ;  /* 0x0000005232297211 */ /* 0x000fe400018f0eff */
        /* <DEDUP_REMOVED lines=13> */
[-C--:B------:R-:W-:Y:S02]  /*5ff0*/  LEA.HI.X.SX32 R53, R59, R82.reuse, 0x1, P5 ;  /* 0x000000523b357211 */ /* 0x080fe400028f0eff */
[-C--:B------:R-:W-:Y:S02]  /*6000*/  LEA.HI.X.SX32 R55, R61, R82.reuse, 0x1, P6 ;  /* 0x000000523d377211 */ /* 0x080fe400030f0eff */
[----:B------:R-:W-:Y:S02]  /*6010*/  LEA.HI.X.SX32 R57, R63, R82, 0x1, P3 ;  /* 0x000000523f397211 */ /* 0x000fe400018f0eff */
        /* <DEDUP_REMOVED lines=15> */
[-C--:B------:R-:W-:Y:S02]  /*6110*/  LEA.HI.X.SX32 R73, R78, R82.reuse, 0x1, P3 ;  /* 0x000000524e497211 */ /* 0x080fe400018f0eff */
[----:B------:R-:W-:Y:S02]  /*6120*/  LEA.HI.X.SX32 R75, R79, R82, 0x1, P4 ;  /* 0x000000524f4b7211 */ /* 0x000fe400020f0eff */
[----:B------:R-:W3:Y:S01]  /*6130*/  LDS.128 R80, [R80+UR4+0x800] ;  /* 0x0008000450507984 */ /* 0x000ee20008000c00 */
[----:B0-----:R-:W-:Y:S02]  /*6140*/  PRMT R3, R4, 0x7632, R3 ;  /* 0x0000763204037816 */ /* 0x001fe40000000003 */
[----:B------:R-:W-:Y:S02]  /*6150*/  PRMT R77, R12, 0x7632, R77 ;  /* 0x000076320c4d7816 */ /* 0x000fe4000000004d */
[----:B--2---:R-:W-:Y:S01]  /*6160*/  PRMT R11, R5, 0x7632, R11 ;  /* 0x00007632050b7816 */ /* 0x004fe2000000000b */
[----:B------:R0:W-:Y:S01]  /*6170*/  STG.E.U16 desc[UR60][R16.64], R3 ;  /* 0x0000000310007986 */ /* 0x0001e2000c10153c */
[----:B------:R-:W-:-:S02]  /*6180*/  PRMT R2, R6, 0x7632, R2 ;  /* 0x0000763206027816 */ /* 0x000fc40000000002 */
[----:B------:R-:W-:Y:S01]  /*6190*/  PRMT R4, R14, 0x7632, R4 ;  /* 0x000076320e047816 */ /* 0x000fe20000000004 */
[----:B------:R-:W-:Y:S04]  /*61a0*/  STG.E.U16 desc[UR60][R18.64], R77 ;  /* 0x0000004d12007986 */ /* 0x000fe8000c10153c */
[----:B------:R2:W-:Y:S01]  /*61b0*/  STG.E.U16 desc[UR60][R20.64], R5 ;  /* 0x0000000514007986 */ /* 0x0005e2000c10153c */
[----:B0-----:R-:W-:-:S03]  /*61c0*/  PRMT R17, R13, 0x7632, R17 ;  /* 0x000076320d117816 */ /* 0x001fc60000000011 */
[----:B------:R-:W-:Y:S01]  /*61d0*/  STG.E.U16 desc[UR60][R22.64], R13 ;  /* 0x0000000d16007986 */ /* 0x000fe2000c10153c */
[----:B------:R-:W-:-:S03]  /*61e0*/  FSEL R3, R76, -INF , P1 ;  /* 0xff8000004c037808 */ /* 0x000fc60000800000 */
[----:B------:R1:W-:Y:S01]  /*61f0*/  STG.E.U16 desc[UR60][R24.64], R11 ;  /* 0x0000000b18007986 */ /* 0x0003e2000c10153c */
[----:B--2---:R-:W-:-:S03]  /*6200*/  PRMT R20, R7, 0x7632, R20 ;  /* 0x0000763207147816 */ /* 0x004fc60000000014 */
[----:B------:R-:W-:Y:S01]  /*6210*/  STG.E.U16 desc[UR60][R26.64], R17 ;  /* 0x000000111a007986 */ /* 0x000fe2000c10153c */
[----:B------:R-:W-:Y:S01]  /*6220*/  PRMT R21, R15, 0x7632, R21 ;  /* 0x000076320f157816 */ /* 0x000fe20000000015 */
[----:B------:R-:W-:Y:S01]  /*6230*/  FFMA R5, R3, 0.69314718246459960938, R8 ;  /* 0x3f31721803057823 */ /* 0x000fe20000000008 */
[----:B------:R-:W-:Y:S01]  /*6240*/  IMAD.SHL.U32 R3, R251, 0x4, RZ ;  /* 0x00000004fb037824 */ /* 0x000fe200078e00ff */
[----:B------:R0:W-:Y:S04]  /*6250*/  STG.E.U16 desc[UR60][R28.64], R6 ;  /* 0x000000061c007986 */ /* 0x0001e8000c10153c */
[----:B------:R-:W-:Y:S01]  /*6260*/  STG.E.U16 desc[UR60][R30.64], R14 ;  /* 0x0000000e1e007986 */ /* 0x000fe2000c10153c */
[----:B-1----:R-:W-:Y:S01]  /*6270*/  PRMT R25, R84, 0x7632, R25 ;  /* 0x0000763254197816 */ /* 0x002fe20000000019 */
[----:B------:R-:W1:Y:S02]  /*6280*/  LDC.64 R10, c[0x0][0x230] ;  /* 0x00008c00ff0a7b82 */ /* 0x000e640000000a00 */
[----:B------:R2:W-:Y:S01]  /*6290*/  STG.E.U16 desc[UR60][R32.64], R2 ;  /* 0x0000000220007986 */ /* 0x0005e2000c10153c */
[----:B---3--:R-:W-:-:S03]  /*62a0*/  PRMT R24, R80, 0x7632, R24 ;  /* 0x0000763250187816 */ /* 0x008fc60000000018 */
[----:B------:R-:W-:Y:S01]  /*62b0*/  STG.E.U16 desc[UR60][R34.64], R4 ;  /* 0x0000000422007986 */ /* 0x000fe2000c10153c */
[----:B0-----:R-:W-:Y:S01]  /*62c0*/  PRMT R28, R81, 0x7632, R28 ;  /* 0x00007632511c7816 */ /* 0x001fe2000000001c */
[----:B------:R-:W-:Y:S01]  /*62d0*/  IMAD.HI R6, R251, 0x4, RZ ;  /* 0x00000004fb067827 */ /* 0x000fe200078e02ff */
[----:B------:R-:W-:Y:S01]  /*62e0*/  PRMT R29, R85, 0x7632, R29 ;  /* 0x00007632551d7816 */ /* 0x000fe2000000001d */
[----:B------:R0:W-:Y:S04]  /*62f0*/  STG.E.U16 desc[UR60][R36.64], R7 ;  /* 0x0000000724007986 */ /* 0x0001e8000c10153c */
[----:B------:R3:W-:Y:S01]  /*6300*/  STG.E.U16 desc[UR60][R38.64], R15 ;  /* 0x0000000f26007986 */ /* 0x0007e2000c10153c */
[----:B--2---:R-:W-:Y:S02]  /*6310*/  PRMT R32, R82, 0x7632, R32 ;  /* 0x0000763252207816 */ /* 0x004fe40000000020 */
[----:B------:R-:W-:Y:S01]  /*6320*/  PRMT R33, R86, 0x7632, R33 ;  /* 0x0000763256217816 */ /* 0x000fe20000000021 */
[----:B------:R3:W-:Y:S01]  /*6330*/  STG.E.U16 desc[UR60][R40.64], R20 ;  /* 0x0000001428007986 */ /* 0x0007e2000c10153c */
[----:B------:R-:W-:-:S03]  /*6340*/  FSEL R2, R9, -INF , P2 ;  /* 0xff80000009027808 */ /* 0x000fc60001000000 */
[----:B------:R3:W-:Y:S01]  /*6350*/  STG.E.U16 desc[UR60][R42.64], R21 ;  /* 0x000000152a007986 */ /* 0x0007e2000c10153c */
[----:B0-----:R-:W-:Y:S01]  /*6360*/  PRMT R36, R83, 0x7632, R36 ;  /* 0x0000763253247816 */ /* 0x001fe20000000024 */
[----:B------:R-:W-:Y:S01]  /*6370*/  IMAD.SHL.U32 R7, R249, 0x2, RZ ;  /* 0x00000002f9077824 */ /* 0x000fe200078e00ff */
[----:B------:R-:W-:Y:S01]  /*6380*/  PRMT R37, R87, 0x7632, R37 ;  /* 0x0000763257257816 */ /* 0x000fe20000000025 */
[----:B------:R3:W-:Y:S01]  /*6390*/  STG.E.U16 desc[UR60][R44.64], R80 ;  /* 0x000000502c007986 */ /* 0x0007e2000c10153c */
[----:B------:R-:W-:Y:S01]  /*63a0*/  FFMA R4, R2, 0.69314718246459960938, R225 ;  /* 0x3f31721802047823 */ /* 0x000fe200000000e1 */
[----:B-1----:R-:W-:Y:S02]  /*63b0*/  IADD3 R2, P1, P2, R3, UR8, R10 ;  /* 0x0000000803027c10 */ /* 0x002fe4000fa3e00a */
[----:B------:R3:W-:Y:S01]  /*63c0*/  STG.E.U16 desc[UR60][R46.64], R84 ;  /* 0x000000542e007986 */ /* 0x0007e2000c10153c */
[----:B------:R-:W-:Y:S02]  /*63d0*/  LOP3.LUT R7, R7, 0xf8, RZ, 0xc0, !PT ;  /* 0x000000f807077812 */ /* 0x000fe400078ec0ff */
[----:B------:R-:W-:Y:S01]  /*63e0*/  IADD3.X R3, R6, UR7, R11, P1, P2 ;  /* 0x0000000706037c10 */ /* 0x000fe20008fe440b */
[----:B------:R3:W-:Y:S04]  /*63f0*/  STG.E.U16 desc[UR60][R48.64], R24 ;  /* 0x0000001830007986 */ /* 0x0007e8000c10153c */
        /* <DEDUP_REMOVED lines=12> */
[----:B------:R3:W-:Y:S01]  /*64c0*/  STG.E.U16 desc[UR60][R74.64], R37 ;  /* 0x000000254a007986 */ /* 0x0007e2000c10153c */
[----:B------:R-:W-:Y:S06]  /*64d0*/  BAR.SYNC.DEFER_BLOCKING 0x0 ;  /* 0x0000000000007b1d */ /* 0x000fec0000010000 */
[----:B------:R3:W-:Y:S02]  /*64e0*/  STS.64 [R7+UR4], R4 ;  /* 0x0000000407007988 */ /* 0x0007e40008000a04 */
[----:B------:R-:W-:Y:S06]  /*64f0*/  BAR.SYNC.DEFER_BLOCKING 0x0 ;  /* 0x0000000000007b1d */ /* 0x000fec0000010000 */
[----:B------:R-:W-:Y:S05]  /*6500*/  @P0 EXIT ;  /* 0x000000000000094d */ /* 0x000fea0003800000 */
[----:B---3--:R-:W0:Y:S04]  /*6510*/  LDS R5, [R0] ;  /* 0x0000000000057984 */ /* 0x008e280000000800 */
[----:B0-----:R-:W-:Y:S01]  /*6520*/  STG.E desc[UR60][R2.64], R5 ;  /* 0x0000000502007986 */ /* 0x001fe2000c10193c */
[----:B------:R-:W-:Y:S05]  /*6530*/  EXIT ;  /* 0x000000000000794d */ /* 0x000fea0003800000 */
.L_x_2:
[----:B------:R-:W-:-:S00]  /*6540*/  BRA `(.L_x_2) ;  /* 0xfffffffc00fc7947 */ /* 0x000fc0000383ffff */
[----:B------:R-:W-:-:S00]  /*6550*/  NOP ;  /* 0x0000000000007918 */ /* 0x000fc00000000000 */
        /* <DEDUP_REMOVED lines=10> */
.L_x_3:


//--------------------- .nv.global.init           --------------------------
	.section	.nv.global.init,"aw",@progbits
.nv.global.init:
	.type		_$_str,@object
	.size		_$_str,(.L_0 - _$_str)
_$_str:
        /*0000*/ 	.byte	0x5f, 0x5f, 0x43, 0x55, 0x44, 0x41, 0x5f, 0x46, 0x54, 0x5a, 0x00
.L_0:


//--------------------- .nv.shared.attn_fwd       --------------------------
	.section	.nv.shared.attn_fwd,"aw",@nobits
	.sectionflags	@""
	.align	16
	.zero		1024


//--------------------- .nv.shared.reserved.0     --------------------------
	.section	.nv.shared.reserved.0,"aw",@nobits
	.weak		__nv_reservedSMEM_offset_0_alias
	.size		__nv_reservedSMEM_offset_0_alias, 0, 0
	.other		__nv_reservedSMEM_offset_0_alias,@"STO_CUDA_RESERVED_SHARED STV_DEFAULT"
__nv_reservedSMEM_offset_0_alias:
	.zero		0


//--------------------- .nv.constant0.attn_fwd    --------------------------
	.section	.nv.constant0.attn_fwd,"a",@progbits
	.sectionflags	@""
	.align	4
.nv.constant0.attn_fwd:
	.zero		664


//--------------------- SYMBOLS --------------------------

	.type		.nv.reservedSmem.offset0,@object
	.size		.nv.reservedSmem.offset0,0x4
